	.target	sm_80

	.elftype	@"ET_EXEC"


//--------------------- .note.nv.tkinfo           --------------------------
	.section	.note.nv.tkinfo,"",@"SHT_NOTE"
	.sectionflags	@"SHF_NOTE_NV_TKINFO"
	.tkinfo
        /*0018*/ 	.word	0x00000002
        /*0030*/ 	.string	""
        /*0030*/ 	.string	"ptxas"
        /*0030*/ 	.string	"Cuda compilation tools, release 13.0, V13.0.88"
        /*0030*/ 	.string	"Build cuda_13.0.r13.0/compiler.36424714_0"
        /*0030*/ 	.string	"-v  -suppress-debug-info  -lineinfo  -arch sm_80 "



//--------------------- .note.nv.cuinfo           --------------------------
	.section	.note.nv.cuinfo,"",@"SHT_NOTE"
	.sectionflags	@"SHF_NOTE_NV_CUINFO"
        /*0018*/ 	.short	0x0002
        /*001a*/ 	.short	0x0050
        /*001c*/ 	.short	0x0082
	.zero		2


//--------------------- .nv.info                  --------------------------
	.section	.nv.info,"",@"SHT_CUDA_INFO"
	.align	4


	//----- nvinfo : EIATTR_REGCOUNT
	.align		4
        /*0000*/ 	.byte	0x04, 0x2f
        /*0002*/ 	.short	(.L_1 - .L_0)
	.align		4
.L_0:
        /*0004*/ 	.word	index@(matmul_kernel)
        /*0008*/ 	.word	0x000000ff


	//----- nvinfo : EIATTR_FRAME_SIZE
	.align		4
.L_1:
        /*000c*/ 	.byte	0x04, 0x11
        /*000e*/ 	.short	(.L_3 - .L_2)
	.align		4
.L_2:
        /*0010*/ 	.word	index@(matmul_kernel)
        /*0014*/ 	.word	0x00000000


	//----- nvinfo : EIATTR_MIN_STACK_SIZE
	.align		4
.L_3:
        /*0018*/ 	.byte	0x04, 0x12
        /*001a*/ 	.short	(.L_5 - .L_4)
	.align		4
.L_4:
        /*001c*/ 	.word	index@(matmul_kernel)
        /*0020*/ 	.word	0x00000000
.L_5:


//--------------------- .nv.info.matmul_kernel    --------------------------
	.section	.nv.info.matmul_kernel,"",@"SHT_CUDA_INFO"
	.sectionflags	@""
	.align	4


	//----- nvinfo : EIATTR_CUDA_API_VERSION
	.align		4
        /*0000*/ 	.byte	0x04, 0x37
        /*0002*/ 	.short	(.L_7 - .L_6)
.L_6:
        /*0004*/ 	.word	0x00000082


	//----- nvinfo : EIATTR_SW2861232_WAR
	.align		4
.L_7:
        /*0008*/ 	.byte	0x01, 0x35
	.zero		2


	//----- nvinfo : EIATTR_PARAM_CBANK
	.align		4
        /*000c*/ 	.byte	0x04, 0x0a
        /*000e*/ 	.short	(.L_9 - .L_8)
	.align		4
.L_8:
        /*0010*/ 	.word	index@(.nv.constant0.matmul_kernel)
        /*0014*/ 	.short	0x0160
        /*0016*/ 	.short	0x0050


	//----- nvinfo : EIATTR_CBANK_PARAM_SIZE
	.align		4
.L_9:
        /*0018*/ 	.byte	0x03, 0x19
        /*001a*/ 	.short	0x0050


	//----- nvinfo : EIATTR_KPARAM_INFO
	.align		4
        /*001c*/ 	.byte	0x04, 0x17
        /*001e*/ 	.short	(.L_11 - .L_10)
.L_10:
        /*0020*/ 	.word	0x00000000
        /*0024*/ 	.short	0x000d
        /*0026*/ 	.short	0x0048
        /*0028*/ 	.byte	0x00, 0xf4, 0x21, 0x00


	//----- nvinfo : EIATTR_KPARAM_INFO
	.align		4
.L_11:
        /*002c*/ 	.byte	0x04, 0x17
        /*002e*/ 	.short	(.L_13 - .L_12)
.L_12:
        /*0030*/ 	.word	0x00000000
        /*0034*/ 	.short	0x000c
        /*0036*/ 	.short	0x0040
        /*0038*/ 	.byte	0x00, 0xf4, 0x21, 0x00


	//----- nvinfo : EIATTR_KPARAM_INFO
	.align		4
.L_13:
        /*003c*/ 	.byte	0x04, 0x17
        /*003e*/ 	.short	(.L_15 - .L_14)
.L_14:
        /*0040*/ 	.word	0x00000000
        /*0044*/ 	.short	0x000b
        /*0046*/ 	.short	0x0038
        /*0048*/ 	.byte	0x00, 0xf0, 0x11, 0x00


	//----- nvinfo : EIATTR_KPARAM_INFO
	.align		4
.L_15:
        /*004c*/ 	.byte	0x04, 0x17
        /*004e*/ 	.short	(.L_17 - .L_16)
.L_16:
        /*0050*/ 	.word	0x00000000
        /*0054*/ 	.short	0x000a
        /*0056*/ 	.short	0x0034
        /*0058*/ 	.byte	0x00, 0xf0, 0x11, 0x00


	//----- nvinfo : EIATTR_KPARAM_INFO
	.align		4
.L_17:
        /*005c*/ 	.byte	0x04, 0x17
        /*005e*/ 	.short	(.L_19 - .L_18)
.L_18:
        /*0060*/ 	.word	0x00000000
        /*0064*/ 	.short	0x0009
        /*0066*/ 	.short	0x0030
        /*0068*/ 	.byte	0x00, 0xf0, 0x11, 0x00


	//----- nvinfo : EIATTR_KPARAM_INFO
	.align		4
.L_19:
        /*006c*/ 	.byte	0x04, 0x17
        /*006e*/ 	.short	(.L_21 - .L_20)
.L_20:
        /*0070*/ 	.word	0x00000000
        /*0074*/ 	.short	0x0008
        /*0076*/ 	.short	0x002c
        /*0078*/ 	.byte	0x00, 0xf0, 0x11, 0x00


	//----- nvinfo : EIATTR_KPARAM_INFO
	.align		4
.L_21:
        /*007c*/ 	.byte	0x04, 0x17
        /*007e*/ 	.short	(.L_23 - .L_22)
.L_22:
        /*0080*/ 	.word	0x00000000
        /*0084*/ 	.short	0x0007
        /*0086*/ 	.short	0x0028
        /*0088*/ 	.byte	0x00, 0xf0, 0x11, 0x00


	//----- nvinfo : EIATTR_KPARAM_INFO
	.align		4
.L_23:
        /*008c*/ 	.byte	0x04, 0x17
        /*008e*/ 	.short	(.L_25 - .L_24)
.L_24:
        /*0090*/ 	.word	0x00000000
        /*0094*/ 	.short	0x0006
        /*0096*/ 	.short	0x0024
        /*0098*/ 	.byte	0x00, 0xf0, 0x11, 0x00


	//----- nvinfo : EIATTR_KPARAM_INFO
	.align		4
.L_25:
        /*009c*/ 	.byte	0x04, 0x17
        /*009e*/ 	.short	(.L_27 - .L_26)
.L_26:
        /*00a0*/ 	.word	0x00000000
        /*00a4*/ 	.short	0x0005
        /*00a6*/ 	.short	0x0020
        /*00a8*/ 	.byte	0x00, 0xf0, 0x11, 0x00


	//----- nvinfo : EIATTR_KPARAM_INFO
	.align		4
.L_27:
        /*00ac*/ 	.byte	0x04, 0x17
        /*00ae*/ 	.short	(.L_29 - .L_28)
.L_28:
        /*00b0*/ 	.word	0x00000000
        /*00b4*/ 	.short	0x0004
        /*00b6*/ 	.short	0x001c
        /*00b8*/ 	.byte	0x00, 0xf0, 0x11, 0x00


	//----- nvinfo : EIATTR_KPARAM_INFO
	.align		4
.L_29:
        /*00bc*/ 	.byte	0x04, 0x17
        /*00be*/ 	.short	(.L_31 - .L_30)
.L_30:
        /*00c0*/ 	.word	0x00000000
        /*00c4*/ 	.short	0x0003
        /*00c6*/ 	.short	0x0018
        /*00c8*/ 	.byte	0x00, 0xf0, 0x11, 0x00


	//----- nvinfo : EIATTR_KPARAM_INFO
	.align		4
.L_31:
        /*00cc*/ 	.byte	0x04, 0x17
        /*00ce*/ 	.short	(.L_33 - .L_32)
.L_32:
        /*00d0*/ 	.word	0x00000000
        /*00d4*/ 	.short	0x0002
        /*00d6*/ 	.short	0x0010
        /*00d8*/ 	.byte	0x00, 0xf4, 0x21, 0x00


	//----- nvinfo : EIATTR_KPARAM_INFO
	.align		4
.L_33:
        /*00dc*/ 	.byte	0x04, 0x17
        /*00de*/ 	.short	(.L_35 - .L_34)
.L_34:
        /*00e0*/ 	.word	0x00000000
        /*00e4*/ 	.short	0x0001
        /*00e6*/ 	.short	0x0008
        /*00e8*/ 	.byte	0x00, 0xf4, 0x21, 0x00


	//----- nvinfo : EIATTR_KPARAM_INFO
	.align		4
.L_35:
        /*00ec*/ 	.byte	0x04, 0x17
        /*00ee*/ 	.short	(.L_37 - .L_36)
.L_36:
        /*00f0*/ 	.word	0x00000000
        /*00f4*/ 	.short	0x0000
        /*00f6*/ 	.short	0x0000
        /*00f8*/ 	.byte	0x00, 0xf4, 0x21, 0x00


	//----- nvinfo : EIATTR_MAXREG_COUNT
	.align		4
.L_37:
        /*00fc*/ 	.byte	0x03, 0x1b
        /*00fe*/ 	.short	0x00ff


	//----- nvinfo : EIATTR_NUM_BARRIERS
	.align		4
        /*0100*/ 	.byte	0x02, 0x4c
        /*0102*/ 	.byte	0x01
	.zero		1


	//----- nvinfo : EIATTR_MERCURY_ISA_VERSION
	.align		4
        /*0104*/ 	.byte	0x03, 0x5f
        /*0106*/ 	.short	0x0000


	//----- nvinfo : EIATTR_EXIT_INSTR_OFFSETS
	.align		4
        /*0108*/ 	.byte	0x04, 0x1c
        /*010a*/ 	.short	(.L_39 - .L_38)


	//   ....[0]....
.L_38:
        /*010c*/ 	.word	0x0000b600


	//   ....[1]....
        /*0110*/ 	.word	0x0000b620


	//----- nvinfo : EIATTR_REQNTID
	.align		4
.L_39:
        /*0114*/ 	.byte	0x04, 0x10
        /*0116*/ 	.short	(.L_41 - .L_40)
.L_40:
        /*0118*/ 	.word	0x00000100
        /*011c*/ 	.word	0x00000001
        /*0120*/ 	.word	0x00000001
.L_41:


//--------------------- .nv.callgraph             --------------------------
	.section	.nv.callgraph,"",@"SHT_CUDA_CALLGRAPH"
	.align	4
	.sectionentsize	8
	.align		4
        /*0000*/ 	.word	0x00000000
	.align		4
        /*0004*/ 	.word	0xffffffff
	.align		4
        /*0008*/ 	.word	0x00000000
	.align		4
        /*000c*/ 	.word	0xfffffffe
	.align		4
        /*0010*/ 	.word	0x00000000
	.align		4
        /*0014*/ 	.word	0xfffffffd
	.align		4
        /*0018*/ 	.word	0x00000000
	.align		4
        /*001c*/ 	.word	0xfffffffc


//--------------------- .nv.rel.action            --------------------------
	.section	.nv.rel.action,"",@"SHT_CUDA_RELOCINFO"
	.align	8
	.sectionentsize	8
        /*0000*/ 	.byte	0x73, 0x00, 0x00, 0x00, 0x00, 0x00, 0x00, 0x00, 0x00, 0x00, 0x00, 0x11, 0x25, 0x00, 0x05, 0x36


//--------------------- .nv.constant0.matmul_kernel --------------------------
	.section	.nv.constant0.matmul_kernel,"a",@progbits
	.sectionflags	@""
	.align	4
.nv.constant0.matmul_kernel:
	.zero		432


//--------------------- .text.matmul_kernel       --------------------------
	.section	.text.matmul_kernel,"ax",@progbits
	.sectioninfo	@"SHI_REGISTERS=255"
	.align	128
        .global         matmul_kernel
        .type           matmul_kernel,@function
        .size           matmul_kernel,(.L_x_3 - matmul_kernel)
        .other          matmul_kernel,@"STO_CUDA_ENTRY STV_DEFAULT"
matmul_kernel:
.text.matmul_kernel:
[----:B------:R-:W-:Y:S02]  /*0000*/  IMAD.MOV.U32 R1, RZ, RZ, c[0x0][0x28] ;  /* 0x00000a00ff017624 */ /* 0x000fe400078e00ff */
[----:B------:R-:W-:Y:S01]  /*0010*/  IMAD.MOV.U32 R0, RZ, RZ, c[0x0][0x17c] ;  /* 0x00005f00ff007624 */ /* 0x000fe200078e00ff */
[----:B------:R-:W1:Y:S01]  /*0020*/  S2R R5, SR_CTAID.X ;  /* 0x0000000000057919 */ /* 0x000e620000002500 */
[----:B------:R-:W-:Y:S01]  /*0030*/  IMAD.MOV.U32 R157, RZ, RZ, c[0x0][0x180] ;  /* 0x00006000ff9d7624 */ /* 0x000fe200078e00ff */
[----:B------:R-:W-:Y:S01]  /*0040*/  ULDC.64 UR4, c[0x0][0x118] ;  /* 0x0000460000047ab9 */ /* 0x000fe20000000a00 */
[----:B------:R-:W-:Y:S01]  /*0050*/  IMAD.MOV.U32 R226, RZ, RZ, c[0x0][0x188] ;  /* 0x00006200ffe27624 */ /* 0x000fe200078e00ff */
[----:B------:R-:W-:Y:S01]  /*0060*/  IADD3 R0, R0, 0x3f, RZ ;  /* 0x0000003f00007810 */ /* 0x000fe20007ffe0ff */
[----:B------:R-:W2:Y:S01]  /*0070*/  S2R R160, SR_TID.X ;  /* 0x0000000000a07919 */ /* 0x000ea20000002100 */
[C---:B------:R-:W-:Y:S01]  /*0080*/  IADD3 R49, R157.reuse, -0x41, RZ ;  /* 0xffffffbf9d317810 */ /* 0x040fe20007ffe0ff */
[C---:B------:R-:W-:Y:S01]  /*0090*/  IMAD.SHL.U32 R230, R226.reuse, 0x2, RZ ;  /* 0x00000002e2e67824 */ /* 0x040fe200078e00ff */
[----:B------:R-:W-:Y:S01]  /*00a0*/  SHF.R.S32.HI R3, RZ, 0x1f, R0 ;  /* 0x0000001fff037819 */ /* 0x000fe20000011400 */
[C---:B------:R-:W-:Y:S01]  /*00b0*/  IMAD.SHL.U32 R229, R226.reuse, 0x4, RZ ;  /* 0x00000004e2e57824 */ /* 0x040fe200078e00ff */
[----:B------:R-:W-:Y:S01]  /*00c0*/  IADD3 R163, R157, -0x40, RZ ;  /* 0xffffffc09da37810 */ /* 0x000fe20007ffe0ff */
[C---:B------:R-:W-:Y:S01]  /*00d0*/  IMAD R243, R226.reuse, 0xc, RZ ;  /* 0x0000000ce2f37824 */ /* 0x040fe200078e02ff */
[----:B------:R-:W-:Y:S01]  /*00e0*/  LEA.HI R3, R3, R0, RZ, 0x6 ;  /* 0x0000000003037211 */ /* 0x000fe200078f30ff */
[----:B------:R-:W-:-:S02]  /*00f0*/  IMAD R241, R226, 0x18, RZ ;  /* 0x00000018e2f17824 */ /* 0x000fc400078e02ff */
[C---:B------:R-:W-:Y:S01]  /*0100*/  IMAD R231, R226.reuse, 0x3, RZ ;  /* 0x00000003e2e77824 */ /* 0x040fe200078e02ff */
[----:B------:R-:W-:Y:S01]  /*0110*/  SHF.R.S32.HI R3, RZ, 0x6, R3 ;  /* 0x00000006ff037819 */ /* 0x000fe20000011403 */
[C---:B------:R-:W-:Y:S02]  /*0120*/  IMAD R232, R226.reuse, 0x6, RZ ;  /* 0x00000006e2e87824 */ /* 0x040fe400078e02ff */
[C---:B------:R-:W-:Y:S02]  /*0130*/  IMAD R242, R226.reuse, 0x14, RZ ;  /* 0x00000014e2f27824 */ /* 0x040fe400078e02ff */
[----:B------:R-:W-:Y:S02]  /*0140*/  IMAD.SHL.U32 R4, R3, 0x8, RZ ;  /* 0x0000000803047824 */ /* 0x000fe400078e00ff */
[C---:B------:R-:W-:Y:S01]  /*0150*/  IMAD R223, R226.reuse, 0x5, RZ ;  /* 0x00000005e2df7824 */ /* 0x040fe200078e02ff */
[----:B-1----:R-:W-:Y:S01]  /*0160*/  IABS R8, R5 ;  /* 0x0000000500087213 */ /* 0x002fe20000000000 */
[C---:B------:R-:W-:Y:S01]  /*0170*/  IMAD.SHL.U32 R44, R226.reuse, 0x8, RZ ;  /* 0x00000008e22c7824 */ /* 0x040fe200078e00ff */
[-C--:B------:R-:W-:Y:S01]  /*0180*/  IABS R7, R4.reuse ;  /* 0x0000000400077213 */ /* 0x080fe20000000000 */
[C---:B------:R-:W-:Y:S01]  /*0190*/  IMAD R240, R226.reuse, 0x1c, RZ ;  /* 0x0000001ce2f07824 */ /* 0x040fe200078e02ff */
[----:B------:R-:W-:Y:S01]  /*01a0*/  IABS R10, R4 ;  /* 0x00000004000a7213 */ /* 0x000fe20000000000 */
[----:B------:R-:W-:Y:S01]  /*01b0*/  IMAD R238, R226, 0x28, RZ ;  /* 0x00000028e2ee7824 */ /* 0x000fe200078e02ff */
[----:B------:R-:W1:Y:S01]  /*01c0*/  I2F.RP R0, R7 ;  /* 0x0000000700007306 */ /* 0x000e620000209400 */
[----:B--2---:R-:W-:Y:S01]  /*01d0*/  LOP3.LUT R161, R160, 0xff, RZ, 0xc0, !PT ;  /* 0x000000ffa0a17812 */ /* 0x004fe200078ec0ff */
[----:B------:R-:W-:Y:S01]  /*01e0*/  IMAD R45, R226, 0x7, RZ ;  /* 0x00000007e22d7824 */ /* 0x000fe200078e02ff */
[----:B------:R-:W-:Y:S01]  /*01f0*/  LOP3.LUT R244, R160, 0x3f, RZ, 0xc0, !PT ;  /* 0x0000003fa0f47812 */ /* 0x000fe200078ec0ff */
[----:B------:R-:W-:Y:S01]  /*0200*/  IMAD R42, R226, 0xa, RZ ;  /* 0x0000000ae22a7824 */ /* 0x000fe200078e02ff */
[----:B------:R-:W-:Y:S01]  /*0210*/  LOP3.LUT R155, R160, 0xc0, RZ, 0xc0, !PT ;  /* 0x000000c0a09b7812 */ /* 0x000fe200078ec0ff */
[----:B------:R-:W-:-:S02]  /*0220*/  IMAD R239, R226, 0x24, RZ ;  /* 0x00000024e2ef7824 */ /* 0x000fc400078e02ff */
[C---:B------:R-:W-:Y:S01]  /*0230*/  IMAD R236, R226.reuse, 0x30, RZ ;  /* 0x00000030e2ec7824 */ /* 0x040fe200078e02ff */
[----:B------:R-:W-:Y:S01]  /*0240*/  SHF.R.U32.HI R155, RZ, 0x2, R155 ;  /* 0x00000002ff9b7819 */ /* 0x000fe2000001169b */
[C---:B------:R-:W-:Y:S02]  /*0250*/  IMAD R43, R226.reuse, 0x9, RZ ;  /* 0x00000009e22b7824 */ /* 0x040fe400078e02ff */
[C---:B------:R-:W-:Y:S02]  /*0260*/  IMAD R237, R226.reuse, 0x2c, RZ ;  /* 0x0000002ce2ed7824 */ /* 0x040fe400078e02ff */
[C---:B------:R-:W-:Y:S01]  /*0270*/  IMAD R234, R226.reuse, 0x38, RZ ;  /* 0x00000038e2ea7824 */ /* 0x040fe200078e02ff */
[----:B-1----:R-:W1:Y:S01]  /*0280*/  MUFU.RCP R0, R0 ;  /* 0x0000000000007308 */ /* 0x002e620000001000 */
[C---:B------:R-:W-:Y:S02]  /*0290*/  IMAD R41, R226.reuse, 0xb, RZ ;  /* 0x0000000be2297824 */ /* 0x040fe400078e02ff */
[----:B------:R-:W-:-:S02]  /*02a0*/  IMAD R25, R226, 0xe, RZ ;  /* 0x0000000ee2197824 */ /* 0x000fc400078e02ff */
[C---:B------:R-:W-:Y:S02]  /*02b0*/  IMAD R235, R226.reuse, 0x34, RZ ;  /* 0x00000034e2eb7824 */ /* 0x040fe400078e02ff */
[C---:B------:R-:W-:Y:S02]  /*02c0*/  IMAD R215, R226.reuse, 0xd, RZ ;  /* 0x0000000de2d77824 */ /* 0x040fe400078e02ff */
[C---:B------:R-:W-:Y:S02]  /*02d0*/  IMAD.SHL.U32 R39, R226.reuse, 0x10, RZ ;  /* 0x00000010e2277824 */ /* 0x040fe400078e00ff */
[C---:B------:R-:W-:Y:S02]  /*02e0*/  IMAD R233, R226.reuse, 0x3c, RZ ;  /* 0x0000003ce2e97824 */ /* 0x040fe400078e02ff */
[C---:B------:R-:W-:Y:S02]  /*02f0*/  IMAD R103, R226.reuse, 0x48, RZ ;  /* 0x00000048e2677824 */ /* 0x040fe400078e02ff */
[----:B------:R-:W-:Y:S01]  /*0300*/  IMAD R40, R226, 0xf, RZ ;  /* 0x0000000fe2287824 */ /* 0x000fe200078e02ff */
[----:B-1----:R-:W-:Y:S01]  /*0310*/  IADD3 R2, R0, 0xffffffe, RZ ;  /* 0x0ffffffe00027810 */ /* 0x002fe20007ffe0ff */
[----:B------:R-:W-:-:S02]  /*0320*/  IMAD.MOV R0, RZ, RZ, -R10 ;  /* 0x000000ffff007224 */ /* 0x000fc400078e0a0a */
[C---:B------:R-:W-:Y:S01]  /*0330*/  IMAD R37, R226.reuse, 0x12, RZ ;  /* 0x00000012e2257824 */ /* 0x040fe200078e02ff */
[----:B------:R1:W2:Y:S01]  /*0340*/  F2I.FTZ.U32.TRUNC.NTZ R3, R2 ;  /* 0x0000000200037305 */ /* 0x0002a2000021f000 */
[C---:B------:R-:W-:Y:S02]  /*0350*/  IMAD R101, R226.reuse, 0x44, RZ ;  /* 0x00000044e2657824 */ /* 0x040fe400078e02ff */
[C---:B------:R-:W-:Y:S02]  /*0360*/  IMAD R107, R226.reuse, 0x50, RZ ;  /* 0x00000050e26b7824 */ /* 0x040fe400078e02ff */
[C---:B------:R-:W-:Y:S02]  /*0370*/  IMAD R38, R226.reuse, 0x11, RZ ;  /* 0x00000011e2267824 */ /* 0x040fe400078e02ff */
[----:B------:R-:W-:Y:S02]  /*0380*/  IMAD R105, R226, 0x4c, RZ ;  /* 0x0000004ce2697824 */ /* 0x000fe400078e02ff */
[----:B-1----:R-:W-:-:S02]  /*0390*/  IMAD.MOV.U32 R2, RZ, RZ, RZ ;  /* 0x000000ffff027224 */ /* 0x002fc400078e00ff */
[C---:B------:R-:W-:Y:S02]  /*03a0*/  IMAD R111, R226.reuse, 0x58, RZ ;  /* 0x00000058e26f7824 */ /* 0x040fe400078e02ff */
[C---:B------:R-:W-:Y:S02]  /*03b0*/  IMAD R36, R226.reuse, 0x13, RZ ;  /* 0x00000013e2247824 */ /* 0x040fe400078e02ff */
[C---:B------:R-:W-:Y:S02]  /*03c0*/  IMAD R34, R226.reuse, 0x16, RZ ;  /* 0x00000016e2227824 */ /* 0x040fe400078e02ff */
[----:B--2---:R-:W-:Y:S02]  /*03d0*/  IMAD.MOV R6, RZ, RZ, -R3 ;  /* 0x000000ffff067224 */ /* 0x004fe400078e0a03 */
[----:B------:R-:W-:Y:S02]  /*03e0*/  IMAD R109, R226, 0x54, RZ ;  /* 0x00000054e26d7824 */ /* 0x000fe400078e02ff */
[----:B------:R-:W-:-:S02]  /*03f0*/  IMAD R9, R6, R7, RZ ;  /* 0x0000000706097224 */ /* 0x000fc400078e02ff */
[----:B------:R-:W-:Y:S02]  /*0400*/  IMAD.MOV.U32 R6, RZ, RZ, R8 ;  /* 0x000000ffff067224 */ /* 0x000fe400078e0008 */
[----:B------:R-:W-:-:S04]  /*0410*/  IMAD.HI.U32 R3, R3, R9, R2 ;  /* 0x0000000903037227 */ /* 0x000fc800078e0002 */
[----:B------:R-:W-:Y:S02]  /*0420*/  IMAD R115, R226, 0x60, RZ ;  /* 0x00000060e2737824 */ /* 0x000fe400078e02ff */
[----:B------:R-:W-:-:S04]  /*0430*/  IMAD.HI.U32 R3, R3, R6, RZ ;  /* 0x0000000603037227 */ /* 0x000fc800078e00ff */
[----:B------:R-:W-:Y:S02]  /*0440*/  IMAD R0, R3, R0, R6 ;  /* 0x0000000003007224 */ /* 0x000fe400078e0206 */
[C---:B------:R-:W-:Y:S02]  /*0450*/  IMAD R35, R226.reuse, 0x15, RZ ;  /* 0x00000015e2237824 */ /* 0x040fe400078e02ff */
[C---:B------:R-:W-:Y:S01]  /*0460*/  IMAD R113, R226.reuse, 0x5c, RZ ;  /* 0x0000005ce2717824 */ /* 0x040fe200078e02ff */
[----:B------:R-:W-:Y:S01]  /*0470*/  ISETP.GT.U32.AND P1, PT, R7, R0, PT ;  /* 0x000000000700720c */ /* 0x000fe20003f24070 */
[C---:B------:R-:W-:Y:S02]  /*0480*/  IMAD R119, R226.reuse, 0x68, RZ ;  /* 0x00000068e2777824 */ /* 0x040fe400078e02ff */
[C---:B------:R-:W-:Y:S02]  /*0490*/  IMAD R33, R226.reuse, 0x17, RZ ;  /* 0x00000017e2217824 */ /* 0x040fe400078e02ff */
[----:B------:R-:W-:-:S02]  /*04a0*/  IMAD R32, R226, 0x1a, RZ ;  /* 0x0000001ae2207824 */ /* 0x000fc400078e02ff */
[C---:B------:R-:W-:Y:S02]  /*04b0*/  IMAD R117, R226.reuse, 0x64, RZ ;  /* 0x00000064e2757824 */ /* 0x040fe400078e02ff */
[C---:B------:R-:W-:Y:S02]  /*04c0*/  IMAD R123, R226.reuse, 0x70, RZ ;  /* 0x00000070e27b7824 */ /* 0x040fe400078e02ff */
[----:B------:R-:W-:Y:S02]  /*04d0*/  IMAD R203, R226, 0x19, RZ ;  /* 0x00000019e2cb7824 */ /* 0x000fe400078e02ff */
[----:B------:R-:W-:Y:S01]  /*04e0*/  @!P1 IMAD.IADD R0, R0, 0x1, -R7 ;  /* 0x0000000100009824 */ /* 0x000fe200078e0a07 */
[----:B------:R-:W-:Y:S01]  /*04f0*/  @!P1 IADD3 R3, R3, 0x1, RZ ;  /* 0x0000000103039810 */ /* 0x000fe20007ffe0ff */
[----:B------:R-:W-:Y:S01]  /*0500*/  IMAD R121, R226, 0x6c, RZ ;  /* 0x0000006ce2797824 */ /* 0x000fe200078e02ff */
[----:B------:R-:W-:Y:S01]  /*0510*/  ISETP.NE.AND P1, PT, R4, RZ, PT ;  /* 0x000000ff0400720c */ /* 0x000fe20003f25270 */
[----:B------:R-:W-:Y:S01]  /*0520*/  IMAD R127, R226, 0x78, RZ ;  /* 0x00000078e27f7824 */ /* 0x000fe200078e02ff */
[----:B------:R-:W-:Y:S01]  /*0530*/  ISETP.GE.U32.AND P0, PT, R0, R7, PT ;  /* 0x000000070000720c */ /* 0x000fe20003f06070 */
[C---:B------:R-:W-:Y:S01]  /*0540*/  IMAD R29, R226.reuse, 0x1b, RZ ;  /* 0x0000001be21d7824 */ /* 0x040fe200078e02ff */
[----:B------:R-:W-:Y:S01]  /*0550*/  LOP3.LUT R0, R5, R4, RZ, 0x3c, !PT ;  /* 0x0000000405007212 */ /* 0x000fe200078e3cff */
[----:B------:R-:W-:-:S02]  /*0560*/  IMAD R30, R226, 0x1e, RZ ;  /* 0x0000001ee21e7824 */ /* 0x000fc400078e02ff */
[----:B------:R-:W-:Y:S01]  /*0570*/  IMAD R125, R226, 0x74, RZ ;  /* 0x00000074e27d7824 */ /* 0x000fe200078e02ff */
[----:B------:R-:W-:Y:S01]  /*0580*/  ISETP.GE.AND P2, PT, R0, RZ, PT ;  /* 0x000000ff0000720c */ /* 0x000fe20003f46270 */
[----:B------:R-:W-:Y:S02]  /*0590*/  IMAD.MOV.U32 R0, RZ, RZ, c[0x0][0x178] ;  /* 0x00005e00ff007624 */ /* 0x000fe400078e00ff */
[C---:B------:R-:W-:Y:S02]  /*05a0*/  IMAD R31, R226.reuse, 0x1d, RZ ;  /* 0x0000001de21f7824 */ /* 0x040fe400078e02ff */
[----:B------:R-:W-:Y:S01]  /*05b0*/  IMAD.SHL.U32 R27, R226, 0x20, RZ ;  /* 0x00000020e21b7824 */ /* 0x000fe200078e00ff */
[----:B------:R-:W-:Y:S01]  /*05c0*/  IADD3 R0, R0, 0xff, RZ ;  /* 0x000000ff00007810 */ /* 0x000fe20007ffe0ff */
[C---:B------:R-:W-:Y:S01]  /*05d0*/  IMAD R129, R226.reuse, 0x7c, RZ ;  /* 0x0000007ce2817824 */ /* 0x040fe200078e02ff */
[----:B------:R-:W-:Y:S01]  /*05e0*/  @P0 IADD3 R3, R3, 0x1, RZ ;  /* 0x0000000103030810 */ /* 0x000fe20007ffe0ff */
[----:B------:R-:W-:-:S02]  /*05f0*/  IMAD R135, R226, 0x88, RZ ;  /* 0x00000088e2877824 */ /* 0x000fc400078e02ff */
[C---:B------:R-:W-:Y:S02]  /*0600*/  IMAD R28, R226.reuse, 0x1f, RZ ;  /* 0x0000001fe21c7824 */ /* 0x040fe400078e02ff */
[----:B------:R-:W-:Y:S01]  /*0610*/  IMAD.MOV.U32 R2, RZ, RZ, R3 ;  /* 0x000000ffff027224 */ /* 0x000fe200078e0003 */
[----:B------:R-:W-:Y:S01]  /*0620*/  SHF.R.S32.HI R3, RZ, 0x1f, R0 ;  /* 0x0000001fff037819 */ /* 0x000fe20000011400 */
[C---:B------:R-:W-:Y:S02]  /*0630*/  IMAD R24, R226.reuse, 0x22, RZ ;  /* 0x00000022e2187824 */ /* 0x040fe400078e02ff */
[----:B------:R-:W-:Y:S01]  /*0640*/  @!P2 IMAD.MOV R2, RZ, RZ, -R2 ;  /* 0x000000ffff02a224 */ /* 0x000fe200078e0a02 */
[----:B------:R-:W-:Y:S01]  /*0650*/  @!P1 LOP3.LUT R2, RZ, R4, RZ, 0x33, !PT ;  /* 0x00000004ff029212 */ /* 0x000fe200078e33ff */
[C---:B------:R-:W-:Y:S01]  /*0660*/  IMAD R133, R226.reuse, 0x84, RZ ;  /* 0x00000084e2857824 */ /* 0x040fe200078e02ff */
[----:B------:R-:W-:Y:S01]  /*0670*/  LEA.HI R3, R3, R0, RZ, 0x8 ;  /* 0x0000000003037211 */ /* 0x000fe200078f40ff */
[----:B------:R-:W-:-:S02]  /*0680*/  IMAD R139, R226, 0x90, RZ ;  /* 0x00000090e28b7824 */ /* 0x000fc400078e02ff */
[----:B------:R-:W-:Y:S02]  /*0690*/  IMAD.SHL.U32 R6, R2, 0x8, RZ ;  /* 0x0000000802067824 */ /* 0x000fe400078e00ff */
[----:B------:R-:W-:Y:S02]  /*06a0*/  IMAD.MOV R2, RZ, RZ, -R2 ;  /* 0x000000ffff027224 */ /* 0x000fe400078e0a02 */
[----:B------:R-:W-:Y:S01]  /*06b0*/  IMAD R26, R226, 0x21, RZ ;  /* 0x00000021e21a7824 */ /* 0x000fe200078e02ff */
[----:B------:R-:W-:Y:S01]  /*06c0*/  LEA.HI.SX32 R3, R3, -R6, 0x18 ;  /* 0x8000000603037211 */ /* 0x000fe200078fc2ff */
[----:B------:R-:W-:Y:S02]  /*06d0*/  IMAD R8, R4, R2, R5 ;  /* 0x0000000204087224 */ /* 0x000fe400078e0205 */
[C---:B------:R-:W-:Y:S01]  /*06e0*/  IMAD R137, R226.reuse, 0x8c, RZ ;  /* 0x0000008ce2897824 */ /* 0x040fe200078e02ff */
[----:B------:R-:W-:Y:S01]  /*06f0*/  IMNMX R11, R3, 0x8, PT ;  /* 0x00000008030b7817 */ /* 0x000fe20003800200 */
[----:B------:R-:W-:-:S02]  /*0700*/  IMAD R143, R226, 0x98, RZ ;  /* 0x00000098e28f7824 */ /* 0x000fc400078e02ff */
[C---:B------:R-:W-:Y:S01]  /*0710*/  IMAD R22, R226.reuse, 0x23, RZ ;  /* 0x00000023e2167824 */ /* 0x040fe200078e02ff */
[-C--:B------:R-:W-:Y:S01]  /*0720*/  IABS R7, R11.reuse ;  /* 0x0000000b00077213 */ /* 0x080fe20000000000 */
[C---:B------:R-:W-:Y:S01]  /*0730*/  IMAD R20, R226.reuse, 0x26, RZ ;  /* 0x00000026e2147824 */ /* 0x040fe200078e02ff */
[----:B------:R-:W-:Y:S01]  /*0740*/  IABS R4, R11 ;  /* 0x0000000b00047213 */ /* 0x000fe20000000000 */
[C---:B------:R-:W-:Y:S01]  /*0750*/  IMAD R141, R226.reuse, 0x94, RZ ;  /* 0x00000094e28d7824 */ /* 0x040fe200078e02ff */
[----:B------:R-:W1:Y:S01]  /*0760*/  I2F.RP R0, R7 ;  /* 0x0000000700007306 */ /* 0x000e620000209400 */
[C---:B------:R-:W-:Y:S02]  /*0770*/  IMAD R147, R226.reuse, 0xa0, RZ ;  /* 0x000000a0e2937824 */ /* 0x040fe400078e02ff */
[C---:B------:R-:W-:Y:S02]  /*0780*/  IMAD R21, R226.reuse, 0x25, RZ ;  /* 0x00000025e2157824 */ /* 0x040fe400078e02ff */
[----:B------:R-:W-:-:S02]  /*0790*/  IMAD R145, R226, 0x9c, RZ ;  /* 0x0000009ce2917824 */ /* 0x000fc400078e02ff */
[C---:B------:R-:W-:Y:S02]  /*07a0*/  IMAD R151, R226.reuse, 0xa8, RZ ;  /* 0x000000a8e2977824 */ /* 0x040fe400078e02ff */
[C---:B------:R-:W-:Y:S02]  /*07b0*/  IMAD R19, R226.reuse, 0x27, RZ ;  /* 0x00000027e2137824 */ /* 0x040fe400078e02ff */
[C---:B------:R-:W-:Y:S02]  /*07c0*/  IMAD R17, R226.reuse, 0x2a, RZ ;  /* 0x0000002ae2117824 */ /* 0x040fe400078e02ff */
[C---:B------:R-:W-:Y:S02]  /*07d0*/  IMAD R149, R226.reuse, 0xa4, RZ ;  /* 0x000000a4e2957824 */ /* 0x040fe400078e02ff */
[C---:B------:R-:W-:Y:S01]  /*07e0*/  IMAD R159, R226.reuse, 0xb0, RZ ;  /* 0x000000b0e29f7824 */ /* 0x040fe200078e02ff */
[----:B-1----:R-:W1:Y:S01]  /*07f0*/  MUFU.RCP R0, R0 ;  /* 0x0000000000007308 */ /* 0x002e620000001000 */
[----:B------:R-:W-:-:S02]  /*0800*/  IMAD R18, R226, 0x29, RZ ;  /* 0x00000029e2127824 */ /* 0x000fc400078e02ff */
[C---:B------:R-:W-:Y:S02]  /*0810*/  IMAD R67, R226.reuse, 0xac, RZ ;  /* 0x000000ace2437824 */ /* 0x040fe400078e02ff */
[C---:B------:R-:W-:Y:S02]  /*0820*/  IMAD R167, R226.reuse, 0xb8, RZ ;  /* 0x000000b8e2a77824 */ /* 0x040fe400078e02ff */
[C---:B------:R-:W-:Y:S02]  /*0830*/  IMAD R16, R226.reuse, 0x2b, RZ ;  /* 0x0000002be2107824 */ /* 0x040fe400078e02ff */
[C---:B------:R-:W-:Y:S02]  /*0840*/  IMAD R14, R226.reuse, 0x2e, RZ ;  /* 0x0000002ee20e7824 */ /* 0x040fe400078e02ff */
[C---:B------:R-:W-:Y:S02]  /*0850*/  IMAD R165, R226.reuse, 0xb4, RZ ;  /* 0x000000b4e2a57824 */ /* 0x040fe400078e02ff */
[----:B------:R-:W-:-:S02]  /*0860*/  IMAD R169, R226, 0xc0, RZ ;  /* 0x000000c0e2a97824 */ /* 0x000fc400078e02ff */
[----:B------:R-:W-:Y:S01]  /*0870*/  IMAD R15, R226, 0x2d, RZ ;  /* 0x0000002de20f7824 */ /* 0x000fe200078e02ff */
[----:B-1----:R-:W-:Y:S01]  /*0880*/  IADD3 R3, R0, 0xffffffe, RZ ;  /* 0x0ffffffe00037810 */ /* 0x002fe20007ffe0ff */
[C---:B------:R-:W-:Y:S02]  /*0890*/  IMAD R65, R226.reuse, 0xbc, RZ ;  /* 0x000000bce2417824 */ /* 0x040fe400078e02ff */
[C---:B------:R-:W-:Y:S02]  /*08a0*/  IMAD R173, R226.reuse, 0xc8, RZ ;  /* 0x000000c8e2ad7824 */ /* 0x040fe400078e02ff */
[C---:B------:R-:W-:Y:S01]  /*08b0*/  IMAD R13, R226.reuse, 0x2f, RZ ;  /* 0x0000002fe20d7824 */ /* 0x040fe200078e02ff */
[----:B------:R-:W1:Y:S01]  /*08c0*/  F2I.FTZ.U32.TRUNC.NTZ R3, R3 ;  /* 0x0000000300037305 */ /* 0x000e62000021f000 */
[C---:B------:R-:W-:Y:S02]  /*08d0*/  IMAD R171, R226.reuse, 0xc4, RZ ;  /* 0x000000c4e2ab7824 */ /* 0x040fe400078e02ff */
[----:B------:R-:W-:-:S02]  /*08e0*/  IMAD R175, R226, 0xd0, RZ ;  /* 0x000000d0e2af7824 */ /* 0x000fc400078e02ff */
[C---:B------:R-:W-:Y:S02]  /*08f0*/  IMAD R12, R226.reuse, 0x31, RZ ;  /* 0x00000031e20c7824 */ /* 0x040fe400078e02ff */
[C---:B------:R-:W-:Y:S02]  /*0900*/  IMAD R179, R226.reuse, 0xd8, RZ ;  /* 0x000000d8e2b37824 */ /* 0x040fe400078e02ff */
[C---:B------:R-:W-:Y:S02]  /*0910*/  IMAD R252, R226.reuse, 0x36, RZ ;  /* 0x00000036e2fc7824 */ /* 0x040fe400078e02ff */
[C---:B------:R-:W-:Y:S02]  /*0920*/  IMAD R177, R226.reuse, 0xd4, RZ ;  /* 0x000000d4e2b17824 */ /* 0x040fe400078e02ff */
[C---:B------:R-:W-:Y:S02]  /*0930*/  IMAD R181, R226.reuse, 0xe0, RZ ;  /* 0x000000e0e2b57824 */ /* 0x040fe400078e02ff */
[----:B------:R-:W-:-:S02]  /*0940*/  IMAD R185, R226, 0xe8, RZ ;  /* 0x000000e8e2b97824 */ /* 0x000fc400078e02ff */
[----:B-1----:R-:W-:Y:S02]  /*0950*/  IMAD.MOV R9, RZ, RZ, -R3 ;  /* 0x000000ffff097224 */ /* 0x002fe400078e0a03 */
[C---:B------:R-:W-:Y:S02]  /*0960*/  IMAD R251, R226.reuse, 0x37, RZ ;  /* 0x00000037e2fb7824 */ /* 0x040fe400078e02ff */
[----:B------:R-:W-:Y:S01]  /*0970*/  IMAD.MOV.U32 R2, RZ, RZ, R9 ;  /* 0x000000ffff027224 */ /* 0x000fe200078e0009 */
[----:B------:R-:W-:Y:S01]  /*0980*/  IABS R9, R8 ;  /* 0x0000000800097213 */ /* 0x000fe20000000000 */
[----:B------:R-:W-:Y:S02]  /*0990*/  IMAD R249, R226, 0x3a, RZ ;  /* 0x0000003ae2f97824 */ /* 0x000fe400078e02ff */
[----:B------:R-:W-:Y:S02]  /*09a0*/  IMAD R5, R2, R7, RZ ;  /* 0x0000000702057224 */ /* 0x000fe400078e02ff */
[----:B------:R-:W-:-:S02]  /*09b0*/  IMAD.MOV.U32 R2, RZ, RZ, RZ ;  /* 0x000000ffff027224 */ /* 0x000fc400078e00ff */
[----:B------:R-:W-:Y:S02]  /*09c0*/  IMAD R183, R226, 0xe4, RZ ;  /* 0x000000e4e2b77824 */ /* 0x000fe400078e02ff */
[----:B------:R-:W-:Y:S01]  /*09d0*/  IMAD.HI.U32 R2, R3, R5, R2 ;  /* 0x0000000503027227 */ /* 0x000fe200078e0002 */
[----:B------:R-:W-:-:S03]  /*09e0*/  IABS R5, c[0x0][0x178] ;  /* 0x00005e0000057a13 */ /* 0x000fc60000000000 */
[----:B------:R-:W-:Y:S02]  /*09f0*/  IMAD.MOV R3, RZ, RZ, -R4 ;  /* 0x000000ffff037224 */ /* 0x000fe400078e0a04 */
[----:B------:R-:W-:Y:S01]  /*0a00*/  IMAD.HI.U32 R0, R2, R9, RZ ;  /* 0x0000000902007227 */ /* 0x000fe200078e00ff */
[----:B------:R-:W1:Y:S03]  /*0a10*/  I2F.RP R4, R5 ;  /* 0x0000000500047306 */ /* 0x000e660000209400 */
[----:B------:R-:W-:Y:S02]  /*0a20*/  IMAD R2, R0, R3, R9 ;  /* 0x0000000300027224 */ /* 0x000fe400078e0209 */
[C---:B------:R-:W-:Y:S02]  /*0a30*/  IMAD R187, R226.reuse, 0xf0, RZ ;  /* 0x000000f0e2bb7824 */ /* 0x040fe400078e02ff */
[C---:B------:R-:W-:Y:S01]  /*0a40*/  IMAD R250, R226.reuse, 0x39, RZ ;  /* 0x00000039e2fa7824 */ /* 0x040fe200078e02ff */
[----:B------:R-:W-:Y:S01]  /*0a50*/  ISETP.GT.U32.AND P1, PT, R7, R2, PT ;  /* 0x000000020700720c */ /* 0x000fe20003f24070 */
[----:B------:R-:W-:-:S02]  /*0a60*/  IMAD R191, R226, 0xf8, RZ ;  /* 0x000000f8e2bf7824 */ /* 0x000fc400078e02ff */
[C---:B------:R-:W-:Y:S02]  /*0a70*/  IMAD R248, R226.reuse, 0x3b, RZ ;  /* 0x0000003be2f87824 */ /* 0x040fe400078e02ff */
[C---:B------:R-:W-:Y:S02]  /*0a80*/  IMAD R246, R226.reuse, 0x3e, RZ ;  /* 0x0000003ee2f67824 */ /* 0x040fe400078e02ff */
[C---:B------:R-:W-:Y:S01]  /*0a90*/  IMAD R189, R226.reuse, 0xf4, RZ ;  /* 0x000000f4e2bd7824 */ /* 0x040fe200078e02ff */
[----:B-1----:R-:W1:Y:S01]  /*0aa0*/  MUFU.RCP R4, R4 ;  /* 0x0000000400047308 */ /* 0x002e620000001000 */
[----:B------:R-:W-:Y:S02]  /*0ab0*/  IMAD R247, R226, 0x3d, RZ ;  /* 0x0000003de2f77824 */ /* 0x000fe400078e02ff */
[----:B------:R-:W-:Y:S02]  /*0ac0*/  IMAD.SHL.U32 R156, R161, 0x4, RZ ;  /* 0x00000004a19c7824 */ /* 0x000fe400078e00ff */
[----:B------:R-:W-:Y:S01]  /*0ad0*/  @!P1 IMAD.IADD R2, R2, 0x1, -R7 ;  /* 0x0000000102029824 */ /* 0x000fe200078e0a07 */
[----:B------:R-:W-:Y:S01]  /*0ae0*/  @!P1 IADD3 R0, R0, 0x1, RZ ;  /* 0x0000000100009810 */ /* 0x000fe20007ffe0ff */
[C---:B------:R-:W-:Y:S01]  /*0af0*/  IMAD R245, R226.reuse, 0x3f, RZ ;  /* 0x0000003fe2f57824 */ /* 0x040fe200078e02ff */
[----:B------:R-:W-:Y:S01]  /*0b00*/  ISETP.NE.AND P1, PT, R11, RZ, PT ;  /* 0x000000ff0b00720c */ /* 0x000fe20003f25270 */
[----:B------:R-:W-:Y:S01]  /*0b10*/  IMAD.SHL.U32 R228, R226, 0x40, RZ ;  /* 0x00000040e2e47824 */ /* 0x000fe200078e00ff */
[----:B------:R-:W-:-:S02]  /*0b20*/  ISETP.GE.U32.AND P0, PT, R2, R7, PT ;  /* 0x000000070200720c */ /* 0x000fc40003f06070 */
[----:B------:R-:W-:Y:S02]  /*0b30*/  LOP3.LUT R2, R8, R11, RZ, 0x3c, !PT ;  /* 0x0000000b08027212 */ /* 0x000fe400078e3cff */
[----:B------:R-:W-:Y:S02]  /*0b40*/  LOP3.LUT R154, R156, 0x20, RZ, 0x3c, !PT ;  /* 0x000000209c9a7812 */ /* 0x000fe400078e3cff */
[----:B------:R-:W-:Y:S02]  /*0b50*/  ISETP.GE.AND P2, PT, R2, RZ, PT ;  /* 0x000000ff0200720c */ /* 0x000fe40003f46270 */
[----:B-1----:R-:W-:Y:S02]  /*0b60*/  IADD3 R3, R4, 0xffffffe, RZ ;  /* 0x0ffffffe04037810 */ /* 0x002fe40007ffe0ff */
[C---:B------:R-:W-:Y:S02]  /*0b70*/  LOP3.LUT R153, R156.reuse, 0x40, RZ, 0x3c, !PT ;  /* 0x000000409c997812 */ /* 0x040fe400078e3cff */
[----:B------:R-:W-:-:S02]  /*0b80*/  LOP3.LUT R152, R156, 0x60, RZ, 0x3c, !PT ;  /* 0x000000609c987812 */ /* 0x000fc400078e3cff */
[----:B------:R-:W-:Y:S01]  /*0b90*/  @P0 IADD3 R0, R0, 0x1, RZ ;  /* 0x0000000100000810 */ /* 0x000fe20007ffe0ff */
[----:B------:R-:W1:Y:S04]  /*0ba0*/  F2I.FTZ.U32.TRUNC.NTZ R3, R3 ;  /* 0x0000000300037305 */ /* 0x000e68000021f000 */
[----:B------:R-:W-:Y:S01]  /*0bb0*/  @!P2 IMAD.MOV R0, RZ, RZ, -R0 ;  /* 0x000000ffff00a224 */ /* 0x000fe200078e0a00 */
[----:B------:R-:W-:-:S05]  /*0bc0*/  @!P1 LOP3.LUT R0, RZ, R11, RZ, 0x33, !PT ;  /* 0x0000000bff009212 */ /* 0x000fca00078e33ff */
[----:B------:R-:W-:Y:S02]  /*0bd0*/  IMAD.MOV R2, RZ, RZ, -R0 ;  /* 0x000000ffff027224 */ /* 0x000fe400078e0a00 */
[----:B------:R-:W-:Y:S02]  /*0be0*/  IMAD.SHL.U32 R0, R0, 0x40, RZ ;  /* 0x0000004000007824 */ /* 0x000fe400078e00ff */
[----:B------:R-:W-:Y:S02]  /*0bf0*/  IMAD R2, R11, R2, R8 ;  /* 0x000000020b027224 */ /* 0x000fe400078e0208 */
[----:B-1----:R-:W-:Y:S02]  /*0c00*/  IMAD.MOV R4, RZ, RZ, -R3 ;  /* 0x000000ffff047224 */ /* 0x002fe400078e0a03 */
[----:B------:R-:W-:Y:S01]  /*0c10*/  IMAD.IADD R2, R6, 0x1, R2 ;  /* 0x0000000106027824 */ /* 0x000fe200078e0202 */
[----:B------:R-:W-:Y:S01]  /*0c20*/  IADD3 R6, R157, -0xd, RZ ;  /* 0xfffffff39d067810 */ /* 0x000fe20007ffe0ff */
[----:B------:R-:W-:-:S02]  /*0c30*/  IMAD R7, R4, R5, RZ ;  /* 0x0000000504077224 */ /* 0x000fc400078e02ff */
[----:B------:R-:W-:Y:S02]  /*0c40*/  IMAD R227, R2, 0x100, R161 ;  /* 0x0000010002e37824 */ /* 0x000fe400078e02a1 */
[----:B------:R-:W-:-:S03]  /*0c50*/  IMAD.MOV.U32 R2, RZ, RZ, RZ ;  /* 0x000000ffff027224 */ /* 0x000fc600078e00ff */
[----:B------:R-:W-:Y:S01]  /*0c60*/  IABS R4, R227 ;  /* 0x000000e300047213 */ /* 0x000fe20000000000 */
[----:B------:R-:W-:Y:S01]  /*0c70*/  IMAD.HI.U32 R2, R3, R7, R2 ;  /* 0x0000000703027227 */ /* 0x000fe200078e0002 */
[----:B------:R-:W-:Y:S02]  /*0c80*/  ISETP.GE.AND P3, PT, R227, RZ, PT ;  /* 0x000000ffe300720c */ /* 0x000fe40003f66270 */
[C---:B------:R-:W-:Y:S01]  /*0c90*/  IADD3 R7, R157.reuse, -0x27, RZ ;  /* 0xffffffd99d077810 */ /* 0x040fe20007ffe0ff */
[----:B------:R-:W-:Y:S01]  /*0ca0*/  IMAD.MOV.U32 R3, RZ, RZ, R4 ;  /* 0x000000ffff037224 */ /* 0x000fe200078e0004 */
[----:B------:R-:W-:-:S03]  /*0cb0*/  IADD3 R4, R157, -0x5, RZ ;  /* 0xfffffffb9d047810 */ /* 0x000fc60007ffe0ff */
[----:B------:R-:W-:Y:S01]  /*0cc0*/  IMAD.HI.U32 R2, R2, R3, RZ ;  /* 0x0000000302027227 */ /* 0x000fe200078e00ff */
[----:B------:R-:W-:Y:S02]  /*0cd0*/  ISETP.GE.U32.AND P5, PT, R4, 0x7fffffbc, PT ;  /* 0x7fffffbc0400780c */ /* 0x000fe40003fa6070 */
[----:B------:R-:W-:Y:S01]  /*0ce0*/  IADD3 R4, R157, -0x11, RZ ;  /* 0xffffffef9d047810 */ /* 0x000fe20007ffe0ff */
[----:B------:R-:W-:-:S03]  /*0cf0*/  IMAD.MOV R2, RZ, RZ, -R2 ;  /* 0x000000ffff027224 */ /* 0x000fc600078e0a02 */
[----:B------:R-:W-:Y:S01]  /*0d00*/  ISETP.GE.U32.AND P4, PT, R4, 0x7fffffb0, PT ;  /* 0x7fffffb00400780c */ /* 0x000fe20003f86070 */
[----:B------:R-:W-:Y:S01]  /*0d10*/  IMAD R2, R5, R2, R3 ;  /* 0x0000000205027224 */ /* 0x000fe200078e0203 */
[----:B------:R-:W-:-:S04]  /*0d20*/  IADD3 R3, R157, -0x1, RZ ;  /* 0xffffffff9d037810 */ /* 0x000fc80007ffe0ff */
[----:B------:R-:W-:Y:S02]  /*0d30*/  ISETP.GT.U32.AND P0, PT, R5, R2, PT ;  /* 0x000000020500720c */ /* 0x000fe40003f04070 */
[----:B------:R-:W-:Y:S02]  /*0d40*/  ISETP.GE.U32.AND P6, PT, R3, 0x7fffffc0, PT ;  /* 0x7fffffc00300780c */ /* 0x000fe40003fc6070 */
[----:B------:R-:W-:-:S04]  /*0d50*/  IADD3 R3, R157, -0x9, RZ ;  /* 0xfffffff79d037810 */ /* 0x000fc80007ffe0ff */
[----:B------:R-:W-:Y:S01]  /*0d60*/  ISETP.GE.U32.AND P1, PT, R3, 0x7fffffb8, PT ;  /* 0x7fffffb80300780c */ /* 0x000fe20003f26070 */
[----:B------:R-:W-:-:S04]  /*0d70*/  IMAD R3, R226, 0x33, RZ ;  /* 0x00000033e2037824 */ /* 0x000fc800078e02ff */
[----:B------:R-:W-:Y:S01]  /*0d80*/  @!P0 IMAD.IADD R2, R2, 0x1, -R5 ;  /* 0x0000000102028824 */ /* 0x000fe200078e0a05 */
[----:B------:R-:W-:Y:S02]  /*0d90*/  ISETP.GE.U32.AND P0, PT, R6, 0x7fffffb4, PT ;  /* 0x7fffffb40600780c */ /* 0x000fe40003f06070 */
[----:B------:R-:W-:Y:S02]  /*0da0*/  IADD3 R6, R157, -0x3, RZ ;  /* 0xfffffffd9d067810 */ /* 0x000fe40007ffe0ff */
[----:B------:R-:W-:-:S13]  /*0db0*/  ISETP.GT.U32.AND P2, PT, R5, R2, PT ;  /* 0x000000020500720c */ /* 0x000fda0003f44070 */
[----:B------:R-:W-:Y:S01]  /*0dc0*/  @!P2 IMAD.IADD R2, R2, 0x1, -R5 ;  /* 0x000000010202a824 */ /* 0x000fe200078e0a05 */
[----:B------:R-:W-:Y:S01]  /*0dd0*/  ISETP.NE.AND P2, PT, RZ, c[0x0][0x178], PT ;  /* 0x00005e00ff007a0c */ /* 0x000fe20003f45270 */
[----:B------:R-:W-:Y:S02]  /*0de0*/  IMAD R5, R226, 0x32, RZ ;  /* 0x00000032e2057824 */ /* 0x000fe400078e02ff */
[----:B------:R-:W-:-:S10]  /*0df0*/  @!P3 IMAD.MOV R2, RZ, RZ, -R2 ;  /* 0x000000ffff02b224 */ /* 0x000fd400078e0a02 */
[----:B------:R-:W-:-:S05]  /*0e00*/  @!P2 LOP3.LUT R2, RZ, c[0x0][0x178], RZ, 0x33, !PT ;  /* 0x00005e00ff02aa12 */ /* 0x000fca00078e33ff */
[----:B------:R-:W-:Y:S02]  /*0e10*/  IMAD R23, R2, c[0x0][0x184], RZ ;  /* 0x0000610002177a24 */ /* 0x000fe400078e02ff */
[----:B------:R-:W-:Y:S02]  /*0e20*/  IMAD R2, R226, 0x35, RZ ;  /* 0x00000035e2027824 */ /* 0x000fe400078e02ff */
[----:B------:R-:W-:-:S05]  /*0e30*/  IMAD.SHL.U32 R4, R23, 0x4, RZ ;  /* 0x0000000417047824 */ /* 0x000fca00078e00ff */
[----:B------:R-:W-:-:S04]  /*0e40*/  IADD3 R192, P2, R4, c[0x0][0x160], RZ ;  /* 0x0000580004c07a10 */ /* 0x000fc80007f5e0ff */
[----:B------:R-:W-:Y:S02]  /*0e50*/  LEA.HI.X.SX32 R193, R23, c[0x0][0x164], 0x2, P2 ;  /* 0x0000590017c17a11 */ /* 0x000fe400010f16ff */
[-C--:B------:R-:W-:Y:S02]  /*0e60*/  LEA R70, P2, R226, R192.reuse, 0x3 ;  /* 0x000000c0e2467211 */ /* 0x080fe400078418ff */
[-C--:B------:R-:W-:Y:S01]  /*0e70*/  IADD3 R68, P3, R229, R192.reuse, RZ ;  /* 0x000000c0e5447210 */ /* 0x080fe20007f7e0ff */
[----:B------:R1:W-:Y:S01]  /*0e80*/  LDGSTS.E [R156], [R192.64], !P6 ;  /* 0x00000000c09c7fae */ /* 0x0003e2000f121844 */
[-C--:B------:R-:W-:Y:S02]  /*0e90*/  LEA.HI.X.SX32 R71, R230, R193.reuse, 0x2, P2 ;  /* 0x000000c1e6477211 */ /* 0x080fe400010f16ff */
[C---:B------:R-:W-:Y:S02]  /*0ea0*/  LEA R74, P2, R226.reuse, R192, 0x4 ;  /* 0x000000c0e24a7211 */ /* 0x040fe400078420ff */
[----:B------:R-:W-:-:S02]  /*0eb0*/  LEA.HI.X.SX32 R69, R226, R193, 0x2, P3 ;  /* 0x000000c1e2457211 */ /* 0x000fc400018f16ff */
[-C--:B------:R-:W-:Y:S02]  /*0ec0*/  LEA.HI.X.SX32 R75, R229, R193.reuse, 0x2, P2 ;  /* 0x000000c1e54b7211 */ /* 0x080fe400010f16ff */
[-C--:B------:R-:W-:Y:S02]  /*0ed0*/  IADD3 R72, P3, R243, R192.reuse, RZ ;  /* 0x000000c0f3487210 */ /* 0x080fe40007f7e0ff */
[-C--:B------:R-:W-:Y:S01]  /*0ee0*/  IADD3 R78, P2, R241, R192.reuse, RZ ;  /* 0x000000c0f14e7210 */ /* 0x080fe20007f5e0ff */
[----:B------:R2:W-:Y:S01]  /*0ef0*/  LDGSTS.E [R156+0x1000], [R74.64], !P5 ;  /* 0x010000004a9c7fae */ /* 0x0005e2000e921844 */
[-C--:B------:R-:W-:Y:S02]  /*0f00*/  LEA.HI.X.SX32 R73, R231, R193.reuse, 0x2, P3 ;  /* 0x000000c1e7497211 */ /* 0x080fe400018f16ff */
[----:B------:R-:W-:Y:S02]  /*0f10*/  LEA.HI.X.SX32 R79, R232, R193, 0x2, P2 ;  /* 0x000000c1e84f7211 */ /* 0x000fe400010f16ff */
[----:B------:R-:W-:-:S02]  /*0f20*/  IADD3 R76, P3, R242, R192, RZ ;  /* 0x000000c0f24c7210 */ /* 0x000fc40007f7e0ff */
[-C--:B------:R-:W-:Y:S02]  /*0f30*/  LEA R82, P2, R226, R192.reuse, 0x5 ;  /* 0x000000c0e2527211 */ /* 0x080fe400078428ff */
[-C--:B------:R-:W-:Y:S02]  /*0f40*/  LEA.HI.X.SX32 R77, R223, R193.reuse, 0x2, P3 ;  /* 0x000000c1df4d7211 */ /* 0x080fe400018f16ff */
[-C--:B------:R-:W-:Y:S01]  /*0f50*/  LEA.HI.X.SX32 R83, R44, R193.reuse, 0x2, P2 ;  /* 0x000000c12c537211 */ /* 0x080fe200010f16ff */
[----:B--2---:R-:W-:Y:S01]  /*0f60*/  IMAD.WIDE R74, R228, 0x4, R74 ;  /* 0x00000004e44a7825 */ /* 0x004fe200078e024a */
[-C--:B------:R-:W-:Y:S02]  /*0f70*/  IADD3 R80, P3, R240, R192.reuse, RZ ;  /* 0x000000c0f0507210 */ /* 0x080fe40007f7e0ff */
[----:B------:R-:W-:Y:S01]  /*0f80*/  IADD3 R86, P2, R238, R192, RZ ;  /* 0x000000c0ee567210 */ /* 0x000fe20007f5e0ff */
[----:B------:R2:W-:Y:S01]  /*0f90*/  LDGSTS.E [R156+0x2000], [R82.64], !P1 ;  /* 0x02000000529c7fae */ /* 0x0005e2000c921844 */
[----:B------:R-:W-:-:S02]  /*0fa0*/  LEA.HI.X.SX32 R81, R45, R193, 0x2, P3 ;  /* 0x000000c12d517211 */ /* 0x000fc400018f16ff */
[-C--:B------:R-:W-:Y:S02]  /*0fb0*/  LEA.HI.X.SX32 R87, R42, R193.reuse, 0x2, P2 ;  /* 0x000000c12a577211 */ /* 0x080fe400010f16ff */
[-C--:B------:R-:W-:Y:S02]  /*0fc0*/  IADD3 R84, P3, R239, R192.reuse, RZ ;  /* 0x000000c0ef547210 */ /* 0x080fe40007f7e0ff */
[-C--:B------:R-:W-:Y:S02]  /*0fd0*/  IADD3 R90, P2, R236, R192.reuse, RZ ;  /* 0x000000c0ec5a7210 */ /* 0x080fe40007f5e0ff */
[-C--:B------:R-:W-:Y:S02]  /*0fe0*/  LEA.HI.X.SX32 R85, R43, R193.reuse, 0x2, P3 ;  /* 0x000000c12b557211 */ /* 0x080fe400018f16ff */
[----:B------:R-:W-:Y:S01]  /*0ff0*/  LEA.HI.X.SX32 R91, R243, R193, 0x2, P2 ;  /* 0x000000c1f35b7211 */ /* 0x000fe200010f16ff */
[----:B--2---:R-:W-:Y:S01]  /*1000*/  IMAD.WIDE R82, R228, 0x4, R82 ;  /* 0x00000004e4527825 */ /* 0x004fe200078e0252 */
[----:B------:R-:W-:-:S02]  /*1010*/  IADD3 R88, P3, R237, R192, RZ ;  /* 0x000000c0ed587210 */ /* 0x000fc40007f7e0ff */
[-C--:B------:R-:W-:Y:S01]  /*1020*/  IADD3 R94, P2, R234, R192.reuse, RZ ;  /* 0x000000c0ea5e7210 */ /* 0x080fe20007f5e0ff */
[----:B------:R2:W-:Y:S01]  /*1030*/  LDGSTS.E [R156+0x3000], [R90.64], !P0 ;  /* 0x030000005a9c7fae */ /* 0x0005e2000c121844 */
[-C--:B------:R-:W-:Y:S02]  /*1040*/  LEA.HI.X.SX32 R89, R41, R193.reuse, 0x2, P3 ;  /* 0x000000c129597211 */ /* 0x080fe400018f16ff */
[-C--:B------:R-:W-:Y:S01]  /*1050*/  LEA.HI.X.SX32 R95, R25, R193.reuse, 0x2, P2 ;  /* 0x000000c1195f7211 */ /* 0x080fe200010f16ff */
[C---:B------:R-:W-:Y:S01]  /*1060*/  IMAD R25, R226.reuse, 0xcc, RZ ;  /* 0x000000cce2197824 */ /* 0x040fe200078e02ff */
[-C--:B------:R-:W-:Y:S02]  /*1070*/  IADD3 R92, P3, R235, R192.reuse, RZ ;  /* 0x000000c0eb5c7210 */ /* 0x080fe40007f7e0ff */
[----:B------:R-:W-:Y:S02]  /*1080*/  LEA R98, P2, R226, R192, 0x6 ;  /* 0x000000c0e2627211 */ /* 0x000fe400078430ff */
[----:B------:R-:W-:-:S02]  /*1090*/  LEA.HI.X.SX32 R93, R215, R193, 0x2, P3 ;  /* 0x000000c1d75d7211 */ /* 0x000fc400018f16ff */
[-C--:B------:R-:W-:Y:S01]  /*10a0*/  LEA.HI.X.SX32 R99, R39, R193.reuse, 0x2, P2 ;  /* 0x000000c127637211 */ /* 0x080fe200010f16ff */
[----:B--2---:R-:W-:Y:S01]  /*10b0*/  IMAD.WIDE R90, R228, 0x4, R90 ;  /* 0x00000004e45a7825 */ /* 0x004fe200078e025a */
[-C--:B------:R-:W-:Y:S02]  /*10c0*/  IADD3 R96, P3, R233, R192.reuse, RZ ;  /* 0x000000c0e9607210 */ /* 0x080fe40007f7e0ff */
[-C--:B------:R-:W-:Y:S01]  /*10d0*/  IADD3 R102, P2, R103, R192.reuse, RZ ;  /* 0x000000c067667210 */ /* 0x080fe20007f5e0ff */
[----:B------:R2:W-:Y:S01]  /*10e0*/  LDGSTS.E [R156+0x4000], [R98.64], !P4 ;  /* 0x04000000629c7fae */ /* 0x0005e2000e121844 */
[-C--:B------:R-:W-:Y:S02]  /*10f0*/  LEA.HI.X.SX32 R97, R40, R193.reuse, 0x2, P3 ;  /* 0x000000c128617211 */ /* 0x080fe400018f16ff */
[----:B------:R-:W-:Y:S02]  /*1100*/  LEA.HI.X.SX32 R103, R37, R193, 0x2, P2 ;  /* 0x000000c125677211 */ /* 0x000fe400010f16ff */
[----:B------:R-:W-:-:S02]  /*1110*/  IADD3 R100, P3, R101, R192, RZ ;  /* 0x000000c065647210 */ /* 0x000fc40007f7e0ff */
[-C--:B------:R-:W-:Y:S02]  /*1120*/  IADD3 R106, P2, R107, R192.reuse, RZ ;  /* 0x000000c06b6a7210 */ /* 0x080fe40007f5e0ff */
[-C--:B------:R-:W-:Y:S02]  /*1130*/  LEA.HI.X.SX32 R101, R38, R193.reuse, 0x2, P3 ;  /* 0x000000c126657211 */ /* 0x080fe400018f16ff */
[-C--:B------:R-:W-:Y:S01]  /*1140*/  LEA.HI.X.SX32 R107, R242, R193.reuse, 0x2, P2 ;  /* 0x000000c1f26b7211 */ /* 0x080fe200010f16ff */
[----:B--2---:R-:W-:Y:S01]  /*1150*/  IMAD.WIDE R98, R228, 0x4, R98 ;  /* 0x00000004e4627825 */ /* 0x004fe200078e0262 */
[-C--:B------:R-:W-:Y:S02]  /*1160*/  IADD3 R104, P3, R105, R192.reuse, RZ ;  /* 0x000000c069687210 */ /* 0x080fe40007f7e0ff */
[----:B------:R-:W-:Y:S02]  /*1170*/  IADD3 R110, P2, R111, R192, RZ ;  /* 0x000000c06f6e7210 */ /* 0x000fe40007f5e0ff */
[----:B------:R-:W-:-:S02]  /*1180*/  LEA.HI.X.SX32 R105, R36, R193, 0x2, P3 ;  /* 0x000000c124697211 */ /* 0x000fc400018f16ff */
[-C--:B------:R-:W-:Y:S02]  /*1190*/  LEA.HI.X.SX32 R111, R34, R193.reuse, 0x2, P2 ;  /* 0x000000c1226f7211 */ /* 0x080fe400010f16ff */
[-C--:B------:R-:W-:Y:S02]  /*11a0*/  IADD3 R108, P3, R109, R192.reuse, RZ ;  /* 0x000000c06d6c7210 */ /* 0x080fe40007f7e0ff */
[-C--:B------:R-:W-:Y:S02]  /*11b0*/  IADD3 R114, P2, R115, R192.reuse, RZ ;  /* 0x000000c073727210 */ /* 0x080fe40007f5e0ff */
[-C--:B------:R-:W-:Y:S02]  /*11c0*/  LEA.HI.X.SX32 R109, R35, R193.reuse, 0x2, P3 ;  /* 0x000000c1236d7211 */ /* 0x080fe400018f16ff */
[----:B------:R-:W-:Y:S02]  /*11d0*/  LEA.HI.X.SX32 R115, R241, R193, 0x2, P2 ;  /* 0x000000c1f1737211 */ /* 0x000fe400010f16ff */
[----:B------:R-:W-:-:S02]  /*11e0*/  IADD3 R112, P3, R113, R192, RZ ;  /* 0x000000c071707210 */ /* 0x000fc40007f7e0ff */
[-C--:B------:R-:W-:Y:S02]  /*11f0*/  IADD3 R118, P2, R119, R192.reuse, RZ ;  /* 0x000000c077767210 */ /* 0x080fe40007f5e0ff */
[-C--:B------:R-:W-:Y:S02]  /*1200*/  LEA.HI.X.SX32 R113, R33, R193.reuse, 0x2, P3 ;  /* 0x000000c121717211 */ /* 0x080fe400018f16ff */
[-C--:B------:R-:W-:Y:S02]  /*1210*/  LEA.HI.X.SX32 R119, R32, R193.reuse, 0x2, P2 ;  /* 0x000000c120777211 */ /* 0x080fe400010f16ff */
[-C--:B------:R-:W-:Y:S02]  /*1220*/  IADD3 R116, P3, R117, R192.reuse, RZ ;  /* 0x000000c075747210 */ /* 0x080fe40007f7e0ff */
[----:B------:R-:W-:Y:S02]  /*1230*/  IADD3 R122, P2, R123, R192, RZ ;  /* 0x000000c07b7a7210 */ /* 0x000fe40007f5e0ff */
[----:B------:R-:W-:-:S02]  /*1240*/  LEA.HI.X.SX32 R117, R203, R193, 0x2, P3 ;  /* 0x000000c1cb757211 */ /* 0x000fc400018f16ff */
[-C--:B------:R-:W-:Y:S02]  /*1250*/  LEA.HI.X.SX32 R123, R240, R193.reuse, 0x2, P2 ;  /* 0x000000c1f07b7211 */ /* 0x080fe400010f16ff */
[-C--:B------:R-:W-:Y:S02]  /*1260*/  IADD3 R120, P3, R121, R192.reuse, RZ ;  /* 0x000000c079787210 */ /* 0x080fe40007f7e0ff */
[-C--:B------:R-:W-:Y:S02]  /*1270*/  IADD3 R126, P2, R127, R192.reuse, RZ ;  /* 0x000000c07f7e7210 */ /* 0x080fe40007f5e0ff */
[-C--:B------:R-:W-:Y:S01]  /*1280*/  LEA.HI.X.SX32 R121, R29, R193.reuse, 0x2, P3 ;  /* 0x000000c11d797211 */ /* 0x080fe200018f16ff */
[----:B------:R-:W-:Y:S01]  /*1290*/  IMAD R29, R226, 0xdc, RZ ;  /* 0x000000dce21d7824 */ /* 0x000fe200078e02ff */
[----:B------:R-:W-:Y:S02]  /*12a0*/  LEA.HI.X.SX32 R127, R30, R193, 0x2, P2 ;  /* 0x000000c11e7f7211 */ /* 0x000fe400010f16ff */
[----:B------:R-:W-:-:S02]  /*12b0*/  IADD3 R124, P3, R125, R192, RZ ;  /* 0x000000c07d7c7210 */ /* 0x000fc40007f7e0ff */
[CC--:B------:R-:W-:Y:S02]  /*12c0*/  LEA R130, P2, R226.reuse, R192.reuse, 0x7 ;  /* 0x000000c0e2827211 */ /* 0x0c0fe400078438ff */
[-C--:B------:R-:W-:Y:S01]  /*12d0*/  LEA.HI.X.SX32 R125, R31, R193.reuse, 0x2, P3 ;  /* 0x000000c11f7d7211 */ /* 0x080fe200018f16ff */
[C---:B------:R-:W-:Y:S01]  /*12e0*/  IMAD R31, R226.reuse, 0xfc, RZ ;  /* 0x000000fce21f7824 */ /* 0x040fe200078e02ff */
[-C--:B------:R-:W-:Y:S01]  /*12f0*/  LEA.HI.X.SX32 R131, R27, R193.reuse, 0x2, P2 ;  /* 0x000000c11b837211 */ /* 0x080fe200010f16ff */
[----:B------:R-:W-:Y:S01]  /*1300*/  IMAD R27, R226, 0xec, RZ ;  /* 0x000000ece21b7824 */ /* 0x000fe200078e02ff */
        /* <DEDUP_REMOVED lines=58> */
[----:B------:R-:W-:Y:S02]  /*16b0*/  IADD3 R2, R157, -0x15, RZ ;  /* 0xffffffeb9d027810 */ /* 0x000fe40007ffe0ff */
[-C--:B------:R-:W-:Y:S02]  /*16c0*/  LEA.HI.X.SX32 R27, R248, R193.reuse, 0x2, P3 ;  /* 0x000000c1f81b7211 */ /* 0x080fe400018f16ff */
[----:B------:R-:W-:Y:S02]  /*16d0*/  LEA.HI.X.SX32 R191, R246, R193, 0x2, P2 ;  /* 0x000000c1f6bf7211 */ /* 0x000fe400010f16ff */
[----:B------:R-:W-:Y:S02]  /*16e0*/  IADD3 R188, P3, R189, R192, RZ ;  /* 0x000000c0bdbc7210 */ /* 0x000fe40007f7e0ff */
[----:B------:R-:W-:-:S02]  /*16f0*/  ISETP.GE.U32.AND P2, PT, R2, 0x7fffffac, PT ;  /* 0x7fffffac0200780c */ /* 0x000fc40003f46070 */
[----:B------:R-:W-:Y:S02]  /*1700*/  IADD3 R2, R157, -0x1d, RZ ;  /* 0xffffffe39d027810 */ /* 0x000fe40007ffe0ff */
[-C--:B------:R-:W-:Y:S02]  /*1710*/  LEA.HI.X.SX32 R189, R247, R193.reuse, 0x2, P3 ;  /* 0x000000c1f7bd7211 */ /* 0x080fe400018f16ff */
[----:B------:R-:W-:Y:S02]  /*1720*/  IADD3 R30, P3, R31, R192, RZ ;  /* 0x000000c01f1e7210 */ /* 0x000fe40007f7e0ff */
[----:B------:R-:W-:Y:S02]  /*1730*/  ISETP.GE.U32.AND P6, PT, R2, 0x7fffffa4, PT ;  /* 0x7fffffa40200780c */ /* 0x000fe40003fc6070 */
[C---:B------:R-:W-:Y:S02]  /*1740*/  IADD3 R3, R157.reuse, -0x19, RZ ;  /* 0xffffffe79d037810 */ /* 0x040fe40007ffe0ff */
[----:B------:R-:W-:Y:S01]  /*1750*/  IADD3 R2, R157, -0x21, RZ ;  /* 0xffffffdf9d027810 */ /* 0x000fe20007ffe0ff */
[----:B------:R2:W-:Y:S01]  /*1760*/  LDGSTS.E [R156+0x5000], [R106.64], !P2 ;  /* 0x050000006a9c7fae */ /* 0x0005e2000d121844 */
[----:B------:R-:W-:Y:S01]  /*1770*/  LEA.HI.X.SX32 R31, R245, R193, 0x2, P3 ;  /* 0x000000c1f51f7211 */ /* 0x000fe200018f16ff */
[----:B-1----:R-:W-:Y:S01]  /*1780*/  IMAD.WIDE R192, R228, 0x4, R192 ;  /* 0x00000004e4c07825 */ /* 0x002fe200078e02c0 */
[----:B------:R-:W-:-:S02]  /*1790*/  ISETP.GE.U32.AND P3, PT, R3, 0x7fffffa8, PT ;  /* 0x7fffffa80300780c */ /* 0x000fc40003f66070 */
[----:B------:R-:W-:Y:S02]  /*17a0*/  ISETP.GE.U32.AND P5, PT, R2, 0x7fffffa0, PT ;  /* 0x7fffffa00200780c */ /* 0x000fe40003fa6070 */
[C---:B------:R-:W-:Y:S02]  /*17b0*/  IADD3 R2, R157.reuse, -0x29, RZ ;  /* 0xffffffd79d027810 */ /* 0x040fe40007ffe0ff */
[----:B------:R-:W-:Y:S02]  /*17c0*/  IADD3 R3, R157, -0x25, RZ ;  /* 0xffffffdb9d037810 */ /* 0x000fe40007ffe0ff */
[----:B------:R-:W-:Y:S01]  /*17d0*/  ISETP.GE.U32.AND P0, PT, R2, 0x7fffff98, PT ;  /* 0x7fffff980200780c */ /* 0x000fe20003f06070 */
[----:B--2---:R-:W-:Y:S01]  /*17e0*/  IMAD.WIDE R106, R228, 0x4, R106 ;  /* 0x00000004e46a7825 */ /* 0x004fe200078e026a */
[----:B------:R-:W-:Y:S02]  /*17f0*/  ISETP.GE.U32.AND P1, PT, R3, 0x7fffff9c, PT ;  /* 0x7fffff9c0300780c */ /* 0x000fe40003f26070 */
[C---:B------:R-:W-:Y:S01]  /*1800*/  IADD3 R2, R157.reuse, -0x31, RZ ;  /* 0xffffffcf9d027810 */ /* 0x040fe20007ffe0ff */
[----:B------:R1:W-:Y:S01]  /*1810*/  LDGSTS.E [R156+0x6000], [R114.64], !P3 ;  /* 0x06000000729c7fae */ /* 0x0003e2000d921844 */
[----:B------:R-:W-:-:S02]  /*1820*/  IADD3 R3, R157, -0x2d, RZ ;  /* 0xffffffd39d037810 */ /* 0x000fc40007ffe0ff */
[----:B------:R-:W-:Y:S01]  /*1830*/  ISETP.GE.U32.AND P2, PT, R2, 0x7fffff90, PT ;  /* 0x7fffff900200780c */ /* 0x000fe20003f46070 */
[----:B------:R2:W-:Y:S01]  /*1840*/  LDGSTS.E [R156+0x7000], [R122.64], !P6 ;  /* 0x070000007a9c7fae */ /* 0x0005e2000f121844 */
[----:B------:R-:W-:Y:S02]  /*1850*/  ISETP.GE.U32.AND P4, PT, R3, 0x7fffff94, PT ;  /* 0x7fffff940300780c */ /* 0x000fe40003f86070 */
[C---:B------:R-:W-:Y:S01]  /*1860*/  IADD3 R2, R157.reuse, -0x39, RZ ;  /* 0xffffffc79d027810 */ /* 0x040fe20007ffe0ff */
[----:B------:R3:W-:Y:S01]  /*1870*/  LDGSTS.E [R156+0x8000], [R130.64], !P5 ;  /* 0x08000000829c7fae */ /* 0x0007e2000e921844 */
[----:B------:R-:W-:Y:S02]  /*1880*/  IADD3 R3, R157, -0x35, RZ ;  /* 0xffffffcb9d037810 */ /* 0x000fe40007ffe0ff */
[----:B------:R-:W-:Y:S01]  /*1890*/  ISETP.GE.U32.AND P6, PT, R2, 0x7fffff88, PT ;  /* 0x7fffff880200780c */ /* 0x000fe20003fc6070 */
[----:B------:R4:W-:Y:S01]  /*18a0*/  LDGSTS.E [R156+0x9000], [R138.64], !P1 ;  /* 0x090000008a9c7fae */ /* 0x0009e2000c921844 */
[----:B------:R-:W-:Y:S01]  /*18b0*/  ISETP.GE.U32.AND P3, PT, R3, 0x7fffff8c, PT ;  /* 0x7fffff8c0300780c */ /* 0x000fe20003f66070 */
[C---:B-1----:R-:W-:Y:S01]  /*18c0*/  IMAD.WIDE R114, R228.reuse, 0x4, R114 ;  /* 0x00000004e4727825 */ /* 0x042fe200078e0272 */
[C---:B------:R-:W-:Y:S01]  /*18d0*/  IADD3 R2, R157.reuse, -0x2, RZ ;  /* 0xfffffffe9d027810 */ /* 0x040fe20007ffe0ff */
[----:B------:R1:W-:Y:S01]  /*18e0*/  LDGSTS.E [R156+0xa000], [R146.64], !P0 ;  /* 0x0a000000929c7fae */ /* 0x0003e2000c121844 */
[----:B------:R-:W-:Y:S01]  /*18f0*/  IADD3 R3, R157, -0x3d, RZ ;  /* 0xffffffc39d037810 */ /* 0x000fe20007ffe0ff */
[----:B--2---:R-:W-:Y:S01]  /*1900*/  IMAD.WIDE R122, R228, 0x4, R122 ;  /* 0x00000004e47a7825 */ /* 0x004fe200078e027a */
[----:B------:R-:W-:Y:S01]  /*1910*/  ISETP.GE.U32.AND P1, PT, R2, 0x7fffffbf, PT ;  /* 0x7fffffbf0200780c */ /* 0x000fe20003f26070 */
[----:B------:R2:W-:Y:S01]  /*1920*/  LDGSTS.E [R156+0xb000], [R158.64], !P4 ;  /* 0x0b0000009e9c7fae */ /* 0x0005e2000e121844 */
[----:B------:R-:W-:Y:S01]  /*1930*/  ISETP.GE.U32.AND P5, PT, R3, 0x7fffff84, PT ;  /* 0x7fffff840300780c */ /* 0x000fe20003fa6070 */
[C---:B---3--:R-:W-:Y:S01]  /*1940*/  IMAD.WIDE R130, R228.reuse, 0x4, R130 ;  /* 0x00000004e4827825 */ /* 0x048fe200078e0282 */
[C---:B------:R-:W-:Y:S01]  /*1950*/  IADD3 R2, R157.reuse, -0xa, RZ ;  /* 0xfffffff69d027810 */ /* 0x040fe20007ffe0ff */
[----:B------:R3:W-:Y:S01]  /*1960*/  LDGSTS.E [R156+0xc000], [R168.64], !P2 ;  /* 0x0c000000a89c7fae */ /* 0x0007e2000d121844 */
[C---:B------:R-:W-:Y:S01]  /*1970*/  IADD3 R3, R157.reuse, -0x6, RZ ;  /* 0xfffffffa9d037810 */ /* 0x040fe20007ffe0ff */
[----:B----4-:R-:W-:Y:S01]  /*1980*/  IMAD.WIDE R138, R228, 0x4, R138 ;  /* 0x00000004e48a7825 */ /* 0x010fe200078e028a */
[----:B------:R-:W-:Y:S01]  /*1990*/  ISETP.GE.U32.AND P4, PT, R2, 0x7fffffb7, PT ;  /* 0x7fffffb70200780c */ /* 0x000fe20003f86070 */
[----:B------:R4:W-:Y:S01]  /*19a0*/  LDGSTS.E [R156+0xd000], [R174.64], !P3 ;  /* 0x0d000000ae9c7fae */ /* 0x0009e2000d921844 */
[----:B------:R-:W-:Y:S01]  /*19b0*/  IADD3 R2, R157, -0x12, RZ ;  /* 0xffffffee9d027810 */ /* 0x000fe20007ffe0ff */
[----:B-1----:R-:W-:Y:S01]  /*19c0*/  IMAD.WIDE R146, R228, 0x4, R146 ;  /* 0x00000004e4927825 */ /* 0x002fe200078e0292 */
[----:B------:R-:W-:Y:S01]  /*19d0*/  ISETP.GE.U32.AND P0, PT, R3, 0x7fffffbb, PT ;  /* 0x7fffffbb0300780c */ /* 0x000fe20003f06070 */
[----:B------:R1:W-:Y:S01]  /*19e0*/  LDGSTS.E [R156+0xe000], [R180.64], !P6 ;  /* 0x0e000000b49c7fae */ /* 0x0003e2000f121844 */
[----:B------:R-:W-:Y:S01]  /*19f0*/  ISETP.GE.U32.AND P3, PT, R2, 0x7fffffaf, PT ;  /* 0x7fffffaf0200780c */ /* 0x000fe20003f66070 */
[C---:B--2---:R-:W-:Y:S01]  /*1a00*/  IMAD.WIDE R158, R228.reuse, 0x4, R158 ;  /* 0x00000004e49e7825 */ /* 0x044fe200078e029e */
[C---:B------:R-:W-:Y:S01]  /*1a10*/  IADD3 R3, R157.reuse, -0xe, RZ ;  /* 0xfffffff29d037810 */ /* 0x040fe20007ffe0ff */
[----:B------:R2:W-:Y:S01]  /*1a20*/  LDGSTS.E [R156+0xf000], [R186.64], !P5 ;  /* 0x0f000000ba9c7fae */ /* 0x0005e2000e921844 */
[----:B------:R-:W-:Y:S01]  /*1a30*/  IADD3 R2, R157, -0x1a, RZ ;  /* 0xffffffe69d027810 */ /* 0x000fe20007ffe0ff */
[----:B---3--:R-:W-:Y:S01]  /*1a40*/  IMAD.WIDE R168, R228, 0x4, R168 ;  /* 0x00000004e4a87825 */ /* 0x008fe200078e02a8 */
[----:B------:R-:W-:Y:S01]  /*1a50*/  ISETP.GE.U32.AND P2, PT, R3, 0x7fffffb3, PT ;  /* 0x7fffffb30300780c */ /* 0x000fe20003f46070 */
[----:B------:R3:W-:Y:S01]  /*1a60*/  LDGSTS.E [R154+0x400], [R68.64], !P1 ;  /* 0x00400000449a7fae */ /* 0x0007e2000c921844 */
[----:B------:R-:W-:Y:S01]  /*1a70*/  ISETP.GE.U32.AND P5, PT, R2, 0x7fffffa7, PT ;  /* 0x7fffffa70200780c */ /* 0x000fe20003fa6070 */
[C---:B----4-:R-:W-:Y:S01]  /*1a80*/  IMAD.WIDE R174, R228.reuse, 0x4, R174 ;  /* 0x00000004e4ae7825 */ /* 0x050fe200078e02ae */
[C---:B------:R-:W-:Y:S01]  /*1a90*/  IADD3 R3, R157.reuse, -0x16, RZ ;  /* 0xffffffea9d037810 */ /* 0x040fe20007ffe0ff */
        /* <DEDUP_REMOVED lines=9> */
[C---:B------:R-:W-:Y:S01]  /*1b30*/  IADD3 R3, R157.reuse, -0x22, RZ ;  /* 0xffffffde9d037810 */ /* 0x040fe20007ffe0ff */
[----:B---3--:R-:W-:Y:S01]  /*1b40*/  IMAD.WIDE R68, R228, 0x4, R68 ;  /* 0x00000004e4447825 */ /* 0x008fe200078e0244 */
[----:B------:R-:W-:Y:S01]  /*1b50*/  ISETP.GE.U32.AND P4, PT, R2, 0x7fffff9b, PT ;  /* 0x7fffff9b0200780c */ /* 0x000fe20003f86070 */
[----:B------:R3:W-:Y:S01]  /*1b60*/  LDGSTS.E [R154+0x4400], [R100.64], !P3 ;  /* 0x04400000649a7fae */ /* 0x0007e2000d921844 */
[----:B------:R-:W-:Y:S01]  /*1b70*/  IADD3 R2, R157, -0x2e, RZ ;  /* 0xffffffd29d027810 */ /* 0x000fe20007ffe0ff */
[----:B----4-:R-:W-:Y:S01]  /*1b80*/  IMAD.WIDE R76, R228, 0x4, R76 ;  /* 0x00000004e44c7825 */ /* 0x010fe200078e024c */
[----:B------:R-:W-:Y:S01]  /*1b90*/  ISETP.GE.U32.AND P0, PT, R3, 0x7fffff9f, PT ;  /* 0x7fffff9f0300780c */ /* 0x000fe20003f06070 */
[----:B------:R4:W-:Y:S01]  /*1ba0*/  LDGSTS.E [R154+0x5400], [R108.64], !P6 ;  /* 0x054000006c9a7fae */ /* 0x0009e2000f121844 */
[----:B------:R-:W-:Y:S01]  /*1bb0*/  ISETP.GE.U32.AND P3, PT, R2, 0x7fffff93, PT ;  /* 0x7fffff930200780c */ /* 0x000fe20003f66070 */
[C---:B-1----:R-:W-:Y:S01]  /*1bc0*/  IMAD.WIDE R84, R228.reuse, 0x4, R84 ;  /* 0x00000004e4547825 */ /* 0x042fe200078e0254 */
[C---:B------:R-:W-:Y:S01]  /*1bd0*/  IADD3 R2, R157.reuse, -0x36, RZ ;  /* 0xffffffca9d027810 */ /* 0x040fe20007ffe0ff */
[----:B------:R1:W-:Y:S01]  /*1be0*/  LDGSTS.E [R154+0x6400], [R116.64], !P5 ;  /* 0x06400000749a7fae */ /* 0x0003e2000e921844 */
[C---:B------:R-:W-:Y:S01]  /*1bf0*/  IADD3 R3, R157.reuse, -0x2a, RZ ;  /* 0xffffffd69d037810 */ /* 0x040fe20007ffe0ff */
[----:B--2---:R-:W-:Y:S01]  /*1c00*/  IMAD.WIDE R92, R228, 0x4, R92 ;  /* 0x00000004e45c7825 */ /* 0x004fe200078e025c */
[----:B------:R-:W-:Y:S01]  /*1c10*/  ISETP.GE.U32.AND P5, PT, R2, 0x7fffff8b, PT ;  /* 0x7fffff8b0200780c */ /* 0x000fe20003fa6070 */
[----:B------:R2:W-:Y:S01]  /*1c20*/  LDGSTS.E [R154+0x7400], [R124.64], !P1 ;  /* 0x074000007c9a7fae */ /* 0x0005e2000c921844 */
[----:B------:R-:W-:Y:S01]  /*1c30*/  IADD3 R2, R157, -0x3a, RZ ;  /* 0xffffffc69d027810 */ /* 0x000fe20007ffe0ff */
[C---:B---3--:R-:W-:Y:S01]  /*1c40*/  IMAD.WIDE R100, R228.reuse, 0x4, R100 ;  /* 0x00000004e4647825 */ /* 0x048fe200078e0264 */
[----:B------:R-:W-:Y:S01]  /*1c50*/  IABS R5, c[0x0][0x17c] ;  /* 0x00005f0000057a13 */ /* 0x000fe20000000000 */
[----:B------:R3:W-:Y:S01]  /*1c60*/  LDGSTS.E [R154+0x8400], [R132.64], !P0 ;  /* 0x08400000849a7fae */ /* 0x0007e2000c121844 */
[----:B------:R-:W-:Y:S01]  /*1c70*/  ISETP.GE.U32.AND P2, PT, R3, 0x7fffff97, PT ;  /* 0x7fffff970300780c */ /* 0x000fe20003f46070 */
[----:B----4-:R-:W-:Y:S01]  /*1c80*/  IMAD.WIDE R108, R228, 0x4, R108 ;  /* 0x00000004e46c7825 */ /* 0x010fe200078e026c */
[----:B------:R-:W-:Y:S01]  /*1c90*/  ISETP.GE.U32.AND P1, PT, R2, 0x7fffff87, PT ;  /* 0x7fffff870200780c */ /* 0x000fe20003f26070 */
[----:B------:R4:W-:Y:S01]  /*1ca0*/  LDGSTS.E [R154+0x9400], [R140.64], !P4 ;  /* 0x094000008c9a7fae */ /* 0x0009e2000e121844 */
[----:B------:R-:W-:Y:S01]  /*1cb0*/  IADD3 R3, R157, -0x32, RZ ;  /* 0xffffffce9d037810 */ /* 0x000fe20007ffe0ff */
[----:B------:R-:W5:Y:S01]  /*1cc0*/  I2F.RP R2, R5 ;  /* 0x0000000500027306 */ /* 0x000f620000209400 */
[----:B------:R-:W-:Y:S01]  /*1cd0*/  ISETP.GE.U32.AND P4, PT, R6, 0x7fffffbe, PT ;  /* 0x7fffffbe0600780c */ /* 0x000fe20003f86070 */
[----:B-1----:R-:W-:Y:S01]  /*1ce0*/  IMAD.WIDE R116, R228, 0x4, R116 ;  /* 0x00000004e4747825 */ /* 0x002fe200078e0274 */
[----:B------:R-:W-:-:S02]  /*1cf0*/  ISETP.GE.U32.AND P6, PT, R3, 0x7fffff8f, PT ;  /* 0x7fffff8f0300780c */ /* 0x000fc40003fc6070 */
[C---:B------:R-:W-:Y:S01]  /*1d00*/  IADD3 R3, R157.reuse, -0x3e, RZ ;  /* 0xffffffc29d037810 */ /* 0x040fe20007ffe0ff */
[C---:B--2---:R-:W-:Y:S01]  /*1d10*/  IMAD.WIDE R124, R228.reuse, 0x4, R124 ;  /* 0x00000004e47c7825 */ /* 0x044fe200078e027c */
[----:B------:R-:W-:Y:S01]  /*1d20*/  IADD3 R6, R157, -0xb, RZ ;  /* 0xfffffff59d067810 */ /* 0x000fe20007ffe0ff */
[----:B------:R1:W-:Y:S01]  /*1d30*/  LDGSTS.E [R154+0xa400], [R148.64], !P2 ;  /* 0x0a400000949a7fae */ /* 0x0003e2000d121844 */
[----:B------:R-:W-:Y:S01]  /*1d40*/  ISETP.GE.U32.AND P0, PT, R3, 0x7fffff83, PT ;  /* 0x7fffff830300780c */ /* 0x000fe20003f06070 */
[----:B---3--:R-:W-:Y:S01]  /*1d50*/  IMAD.WIDE R132, R228, 0x4, R132 ;  /* 0x00000004e4847825 */ /* 0x008fe200078e0284 */
[----:B------:R-:W-:Y:S01]  /*1d60*/  IADD3 R3, R157, -0x7, RZ ;  /* 0xfffffff99d037810 */ /* 0x000fe20007ffe0ff */
[----:B------:R2:W-:Y:S01]  /*1d70*/  LDGSTS.E [R154+0xb400], [R164.64], !P3 ;  /* 0x0b400000a49a7fae */ /* 0x0005e2000d921844 */
[----:B------:R-:W-:Y:S01]  /*1d80*/  ISETP.GE.U32.AND P3, PT, R6, 0x7fffffb6, PT ;  /* 0x7fffffb60600780c */ /* 0x000fe20003f66070 */
[C---:B----4-:R-:W-:Y:S01]  /*1d90*/  IMAD.WIDE R140, R228.reuse, 0x4, R140 ;  /* 0x00000004e48c7825 */ /* 0x050fe200078e028c */
[----:B------:R-:W-:Y:S01]  /*1da0*/  ISETP.GE.U32.AND P2, PT, R3, 0x7fffffba, PT ;  /* 0x7fffffba0300780c */ /* 0x000fe20003f46070 */
[----:B-----5:R-:W3:Y:S01]  /*1db0*/  MUFU.RCP R2, R2 ;  /* 0x0000000200027308 */ /* 0x020ee20000001000 */
[C---:B------:R-:W-:Y:S01]  /*1dc0*/  IADD3 R3, R157.reuse, -0xf, RZ ;  /* 0xfffffff19d037810 */ /* 0x040fe20007ffe0ff */
[----:B------:R4:W-:Y:S01]  /*1dd0*/  LDGSTS.E [R154+0xc400], [R170.64], !P6 ;  /* 0x0c400000aa9a7fae */ /* 0x0009e2000f121844 */
[----:B------:R-:W-:Y:S01]  /*1de0*/  IADD3 R6, R157, -0x17, RZ ;  /* 0xffffffe99d067810 */ /* 0x000fe20007ffe0ff */
[C---:B-1----:R-:W-:Y:S01]  /*1df0*/  IMAD.WIDE R148, R228.reuse, 0x4, R148 ;  /* 0x00000004e4947825 */ /* 0x042fe200078e0294 */
[----:B------:R-:W-:Y:S01]  /*1e00*/  ISETP.GE.U32.AND P6, PT, R3, 0x7fffffb2, PT ;  /* 0x7fffffb20300780c */ /* 0x000fe20003fc6070 */
[----:B------:R1:W-:Y:S01]  /*1e10*/  LDGSTS.E [R154+0xd400], [R176.64], !P5 ;  /* 0x0d400000b09a7fae */ /* 0x0003e2000e921844 */
[----:B------:R-:W-:Y:S01]  /*1e20*/  IADD3 R3, R157, -0x13, RZ ;  /* 0xffffffed9d037810 */ /* 0x000fe20007ffe0ff */
[----:B--2---:R-:W-:-:S02]  /*1e30*/  IMAD.WIDE R164, R228, 0x4, R164 ;  /* 0x00000004e4a47825 */ /* 0x004fc400078e02a4 */
[----:B------:R2:W-:Y:S01]  /*1e40*/  LDGSTS.E [R154+0xe400], [R182.64], !P1 ;  /* 0x0e400000b69a7fae */ /* 0x0005e2000c921844 */
[----:B------:R-:W-:Y:S02]  /*1e50*/  ISETP.GE.U32.AND P5, PT, R3, 0x7fffffae, PT ;  /* 0x7fffffae0300780c */ /* 0x000fe40003fa6070 */
[----:B------:R-:W-:Y:S01]  /*1e60*/  IADD3 R3, R157, -0x1b, RZ ;  /* 0xffffffe59d037810 */ /* 0x000fe20007ffe0ff */
[----:B------:R5:W-:Y:S01]  /*1e70*/  LDGSTS.E [R154+0xf400], [R188.64], !P0 ;  /* 0x0f400000bc9a7fae */ /* 0x000be2000c121844 */
[----:B------:R-:W-:Y:S01]  /*1e80*/  ISETP.GE.U32.AND P1, PT, R6, 0x7fffffaa, PT ;  /* 0x7fffffaa0600780c */ /* 0x000fe20003f26070 */
[C---:B----4-:R-:W-:Y:S01]  /*1e90*/  IMAD.WIDE R170, R228.reuse, 0x4, R170 ;  /* 0x00000004e4aa7825 */ /* 0x050fe200078e02aa */
[----:B------:R-:W-:Y:S01]  /*1ea0*/  ISETP.GE.U32.AND P0, PT, R3, 0x7fffffa6, PT ;  /* 0x7fffffa60300780c */ /* 0x000fe20003f06070 */
[----:B------:R4:W-:Y:S01]  /*1eb0*/  LDGSTS.E [R153+0x800], [R70.64], !P4 ;  /* 0x0080000046997fae */ /* 0x0009e2000e121844 */
[----:B------:R-:W-:Y:S01]  /*1ec0*/  IADD3 R3, R157, -0x1f, RZ ;  /* 0xffffffe19d037810 */ /* 0x000fe20007ffe0ff */
[----:B-1----:R-:W-:Y:S01]  /*1ed0*/  IMAD.WIDE R176, R228, 0x4, R176 ;  /* 0x00000004e4b07825 */ /* 0x002fe200078e02b0 */
[----:B---3--:R-:W-:Y:S01]  /*1ee0*/  IADD3 R2, R2, 0xffffffe, RZ ;  /* 0x0ffffffe02027810 */ /* 0x008fe20007ffe0ff */
[----:B------:R1:W-:Y:S01]  /*1ef0*/  LDGSTS.E [R153+0x1800], [R78.64], !P2 ;  /* 0x018000004e997fae */ /* 0x0003e2000d121844 */
[----:B------:R-:W-:Y:S01]  /*1f00*/  ISETP.GE.U32.AND P4, PT, R3, 0x7fffffa2, PT ;  /* 0x7fffffa20300780c */ /* 0x000fe20003f86070 */
[C---:B--2---:R-:W-:Y:S01]  /*1f10*/  IMAD.WIDE R182, R228.reuse, 0x4, R182 ;  /* 0x00000004e4b67825 */ /* 0x044fe200078e02b6 */
[----:B------:R2:W3:Y:S01]  /*1f20*/  F2I.FTZ.U32.TRUNC.NTZ R3, R2 ;  /* 0x0000000200037305 */ /* 0x0004e2000021f000 */
[----:B------:R3:W-:Y:S01]  /*1f30*/  LDGSTS.E [R153+0x2800], [R86.64], !P3 ;  /* 0x0280000056997fae */ /* 0x0007e2000d921844 */
[----:B------:R-:W-:Y:S01]  /*1f40*/  IADD3 R6, R157, -0x23, RZ ;  /* 0xffffffdd9d067810 */ /* 0x000fe20007ffe0ff */
[C---:B-----5:R-:W-:Y:S01]  /*1f50*/  IMAD.WIDE R188, R228.reuse, 0x4, R188 ;  /* 0x00000004e4bc7825 */ /* 0x060fe200078e02bc */
[----:B------:R-:W-:Y:S01]  /*1f60*/  ISETP.GE.U32.AND P3, PT, R7, 0x7fffff9a, PT ;  /* 0x7fffff9a0700780c */ /* 0x000fe20003f66070 */
[----:B------:R5:W-:Y:S01]  /*1f70*/  LDGSTS.E [R153+0x3800], [R94.64], !P6 ;  /* 0x038000005e997fae */ /* 0x000be2000f121844 */
[C---:B------:R-:W-:Y:S01]  /*1f80*/  IADD3 R7, R157.reuse, -0x2f, RZ ;  /* 0xffffffd19d077810 */ /* 0x040fe20007ffe0ff */
[----:B----4-:R-:W-:Y:S01]  /*1f90*/  IMAD.WIDE R70, R228, 0x4, R70 ;  /* 0x00000004e4467825 */ /* 0x010fe200078e0246 */
[----:B------:R-:W-:Y:S01]  /*1fa0*/  ISETP.GE.U32.AND P2, PT, R6, 0x7fffff9e, PT ;  /* 0x7fffff9e0600780c */ /* 0x000fe20003f46070 */
[----:B------:R4:W-:Y:S01]  /*1fb0*/  LDGSTS.E [R153+0x4800], [R102.64], !P5 ;  /* 0x0480000066997fae */ /* 0x0009e2000e921844 */
[C---:B--2---:R-:W-:Y:S01]  /*1fc0*/  IADD3 R2, R157.reuse, -0x33, RZ ;  /* 0xffffffcd9d027810 */ /* 0x044fe20007ffe0ff */
[----:B-1----:R-:W-:Y:S01]  /*1fd0*/  IMAD.WIDE R78, R228, 0x4, R78 ;  /* 0x00000004e44e7825 */ /* 0x002fe200078e024e */
[C---:B------:R-:W-:Y:S01]  /*1fe0*/  IADD3 R6, R157.reuse, -0x2b, RZ ;  /* 0xffffffd59d067810 */ /* 0x040fe20007ffe0ff */
[----:B------:R1:W-:Y:S01]  /*1ff0*/  LDGSTS.E [R153+0x5800], [R110.64], !P1 ;  /* 0x058000006e997fae */ /* 0x0003e2000c921844 */
[----:B------:R-:W-:Y:S01]  /*2000*/  ISETP.GE.U32.AND P1, PT, R2, 0x7fffff8e, PT ;  /* 0x7fffff8e0200780c */ /* 0x000fe20003f26070 */
[C---:B---3--:R-:W-:Y:S01]  /*2010*/  IMAD.WIDE R86, R228.reuse, 0x4, R86 ;  /* 0x00000004e4567825 */ /* 0x048fe200078e0256 */
[----:B------:R-:W-:Y:S01]  /*2020*/  IADD3 R2, R157, -0x37, RZ ;  /* 0xffffffc99d027810 */ /* 0x000fe20007ffe0ff */
[----:B------:R2:W-:Y:S01]  /*2030*/  LDGSTS.E [R153+0x6800], [R118.64], !P0 ;  /* 0x0680000076997fae */ /* 0x0005e2000c121844 */
[----:B------:R-:W-:Y:S01]  /*2040*/  ISETP.GE.U32.AND P5, PT, R7, 0x7fffff92, PT ;  /* 0x7fffff920700780c */ /* 0x000fe20003fa6070 */
[----:B-----5:R-:W-:Y:S01]  /*2050*/  IMAD.WIDE R94, R228, 0x4, R94 ;  /* 0x00000004e45e7825 */ /* 0x020fe200078e025e */
[----:B------:R-:W-:Y:S01]  /*2060*/  SHF.R.U32.HI R7, RZ, 0x6, R160 ;  /* 0x00000006ff077819 */ /* 0x000fe200000116a0 */
[----:B------:R3:W-:Y:S01]  /*2070*/  LDGSTS.E [R153+0x7800], [R126.64], !P4 ;  /* 0x078000007e997fae */ /* 0x0007e2000e121844 */
[----:B------:R-:W-:Y:S01]  /*2080*/  ISETP.GE.U32.AND P0, PT, R2, 0x7fffff8a, PT ;  /* 0x7fffff8a0200780c */ /* 0x000fe20003f06070 */
[----:B----4-:R-:W-:Y:S01]  /*2090*/  IMAD.WIDE R102, R228, 0x4, R102 ;  /* 0x00000004e4667825 */ /* 0x010fe200078e0266 */
[----:B------:R-:W-:Y:S01]  /*20a0*/  ISETP.GE.U32.AND P6, PT, R6, 0x7fffff96, PT ;  /* 0x7fffff960600780c */ /* 0x000fe20003fc6070 */
[----:B------:R4:W-:Y:S01]  /*20b0*/  LDGSTS.E [R153+0x8800], [R134.64], !P2 ;  /* 0x0880000086997fae */ /* 0x0009e2000d121844 */
[----:B------:R-:W-:Y:S01]  /*20c0*/  IADD3 R2, R157, -0x3b, RZ ;  /* 0xffffffc59d027810 */ /* 0x000fe20007ffe0ff */
[----:B------:R-:W-:Y:S01]  /*20d0*/  IMAD.MOV R6, RZ, RZ, -R3 ;  /* 0x000000ffff067224 */ /* 0x000fe200078e0a03 */
[----:B------:R-:W-:Y:S01]  /*20e0*/  SGXT.U32 R7, R7, 0x2 ;  /* 0x000000020707781a */ /* 0x000fe20000000000 */
[----:B------:R5:W-:Y:S01]  /*20f0*/  LDGSTS.E [R153+0x9800], [R142.64], !P3 ;  /* 0x098000008e997fae */ /* 0x000be2000d921844 */
[----:B------:R-:W-:Y:S01]  /*2100*/  ISETP.GE.U32.AND P4, PT, R2, 0x7fffff86, PT ;  /* 0x7fffff860200780c */ /* 0x000fe20003f86070 */
[----:B------:R-:W-:Y:S01]  /*2110*/  IMAD R9, R6, R5, RZ ;  /* 0x0000000506097224 */ /* 0x000fe200078e02ff */
[----:B------:R-:W-:Y:S01]  /*2120*/  LOP3.LUT R6, R0, R7, RZ, 0xfc, !PT ;  /* 0x0000000700067212 */ /* 0x000fe200078efcff */
[----:B------:R-:W-:Y:S01]  /*2130*/  IMAD.MOV.U32 R2, RZ, RZ, RZ ;  /* 0x000000ffff027224 */ /* 0x000fe200078e00ff */
[----:B------:R-:W-:Y:S01]  /*2140*/  IADD3 R7, R157, -0x4, RZ ;  /* 0xfffffffc9d077810 */ /* 0x000fe20007ffe0ff */
[----:B-1----:R-:W-:Y:S01]  /*2150*/  IMAD.WIDE R110, R228, 0x4, R110 ;  /* 0x00000004e46e7825 */ /* 0x002fe200078e026e */
[----:B------:R-:W-:Y:S01]  /*2160*/  IABS R8, R6 ;  /* 0x0000000600087213 */ /* 0x000fe20000000000 */
[----:B------:R1:W-:Y:S01]  /*2170*/  LDGSTS.E [R153+0xa800], [R150.64], !P6 ;  /* 0x0a80000096997fae */ /* 0x0003e2000f121844 */
[----:B------:R-:W-:Y:S01]  /*2180*/  LOP3.LUT R13, R6, 0x4, RZ, 0xfc, !PT ;  /* 0x00000004060d7812 */ /* 0x000fe200078efcff */
[----:B------:R-:W-:Y:S01]  /*2190*/  IMAD.HI.U32 R2, R3, R9, R2 ;  /* 0x0000000903027227 */ /* 0x000fe200078e0002 */
[----:B------:R-:W-:Y:S01]  /*21a0*/  IADD3 R3, R157, -0x3f, RZ ;  /* 0xffffffc19d037810 */ /* 0x000fe20007ffe0ff */
[----:B------:R1:W-:Y:S01]  /*21b0*/  LDGSTS.E [R153+0xb800], [R166.64], !P5 ;  /* 0x0b800000a6997fae */ /* 0x0003e2000e921844 */
[----:B------:R-:W-:Y:S01]  /*21c0*/  ISETP.GE.U32.AND P3, PT, R7, 0x7fffffbd, PT ;  /* 0x7fffffbd0700780c */ /* 0x000fe20003f66070 */
[----:B--2---:R-:W-:Y:S01]  /*21d0*/  IMAD.WIDE R118, R228, 0x4, R118 ;  /* 0x00000004e4767825 */ /* 0x004fe200078e0276 */
[----:B------:R-:W-:Y:S01]  /*21e0*/  ISETP.GE.U32.AND P2, PT, R3, 0x7fffff82, PT ;  /* 0x7fffff820300780c */ /* 0x000fe20003f46070 */
[----:B------:R2:W-:Y:S01]  /*21f0*/  LDGSTS.E [R153+0xc800], [R172.64], !P1 ;  /* 0x0c800000ac997fae */ /* 0x0005e2000c921844 */
[----:B------:R-:W-:Y:S01]  /*2200*/  IADD3 R7, R157, -0x8, RZ ;  /* 0xfffffff89d077810 */ /* 0x000fe20007ffe0ff */
[----:B------:R-:W-:Y:S01]  /*2210*/  IMAD.HI.U32 R3, R2, R8, RZ ;  /* 0x0000000802037227 */ /* 0x000fe200078e00ff */
[----:B------:R-:W-:Y:S01]  /*2220*/  IABS R10, R13 ;  /* 0x0000000d000a7213 */ /* 0x000fe20000000000 */
[----:B------:R1:W-:Y:S01]  /*2230*/  LDGSTS.E [R153+0xd800], [R178.64], !P0 ;  /* 0x0d800000b2997fae */ /* 0x0003e2000c121844 */
[----:B------:R-:W-:Y:S01]  /*2240*/  ISETP.GE.U32.AND P6, PT, R7, 0x7fffffb9, PT ;  /* 0x7fffffb90700780c */ /* 0x000fe20003fc6070 */
[----:B------:R-:W-:Y:S01]  /*2250*/  IMAD.MOV R3, RZ, RZ, -R3 ;  /* 0x000000ffff037224 */ /* 0x000fe200078e0a03 */
[----:B------:R-:W-:Y:S01]  /*2260*/  LOP3.LUT R15, R6, 0x8, RZ, 0xfc, !PT ;  /* 0x00000008060f7812 */ /* 0x000fe200078efcff */
[----:B------:R-:W-:Y:S01]  /*2270*/  IMAD.HI.U32 R7, R2, R10, RZ ;  /* 0x0000000a02077227 */ /* 0x000fe200078e00ff */
[----:B------:R-:W-:Y:S01]  /*2280*/  LOP3.LUT R16, R6, 0xc, RZ, 0xfc, !PT ;  /* 0x0000000c06107812 */ /* 0x000fe200078efcff */
[----:B------:R1:W-:Y:S01]  /*2290*/  LDGSTS.E [R153+0xe800], [R184.64], !P4 ;  /* 0x0e800000b8997fae */ /* 0x0003e2000e121844 */
[----:B------:R-:W-:Y:S01]  /*22a0*/  IABS R11, R15 ;  /* 0x0000000f000b7213 */ /* 0x000fe20000000000 */
[----:B------:R-:W-:Y:S01]  /*22b0*/  IMAD R3, R5, R3, R8 ;  /* 0x0000000305037224 */ /* 0x000fe200078e0208 */
[----:B------:R-:W-:Y:S01]  /*22c0*/  IADD3 R9, R157, -0xc, RZ ;  /* 0xfffffff49d097810 */ /* 0x000fe20007ffe0ff */
[----:B------:R-:W-:Y:S01]  /*22d0*/  IMAD.MOV R7, RZ, RZ, -R7 ;  /* 0x000000ffff077224 */ /* 0x000fe200078e0a07 */
[----:B------:R-:W-:Y:S01]  /*22e0*/  IABS R12, R16 ;  /* 0x00000010000c7213 */ /* 0x000fe20000000000 */
[----:B------:R-:W-:Y:S01]  /*22f0*/  IMAD.HI.U32 R8, R2, R11, RZ ;  /* 0x0000000b02087227 */ /* 0x000fe200078e00ff */
[----:B------:R-:W-:Y:S01]  /*2300*/  ISETP.GT.U32.AND P5, PT, R5, R3, PT ;  /* 0x000000030500720c */ /* 0x000fe20003fa4070 */
[----:B------:R1:W-:Y:S01]  /*2310*/  LDGSTS.E [R153+0xf800], [R190.64], !P2 ;  /* 0x0f800000be997fae */ /* 0x0003e2000d121844 */
[----:B------:R-:W-:Y:S01]  /*2320*/  ISETP.GE.U32.AND P1, PT, R9, 0x7fffffb5, PT ;  /* 0x7fffffb50900780c */ /* 0x000fe20003f26070 */
[C---:B------:R-:W-:Y:S01]  /*2330*/  IMAD R7, R5.reuse, R7, R10 ;  /* 0x0000000705077224 */ /* 0x040fe200078e020a */
[C---:B------:R-:W-:Y:S01]  /*2340*/  LOP3.LUT R18, R6.reuse, 0x10, RZ, 0xfc, !PT ;  /* 0x0000001006127812 */ /* 0x040fe200078efcff */
[----:B------:R-:W-:Y:S01]  /*2350*/  IMAD.MOV R8, RZ, RZ, -R8 ;  /* 0x000000ffff087224 */ /* 0x000fe200078e0a08 */
[----:B------:R-:W-:Y:S01]  /*2360*/  LOP3.LUT R19, R6, 0x14, RZ, 0xfc, !PT ;  /* 0x0000001406137812 */ /* 0x000fe200078efcff */
[----:B------:R-:W-:Y:S01]  /*2370*/  IMAD.HI.U32 R9, R2, R12, RZ ;  /* 0x0000000c02097227 */ /* 0x000fe200078e00ff */
[C---:B------:R-:W-:Y:S01]  /*2380*/  ISETP.GT.U32.AND P4, PT, R5.reuse, R7, PT ;  /* 0x000000070500720c */ /* 0x040fe20003f84070 */
[----:B------:R1:W-:Y:S01]  /*2390*/  LDGSTS.E [R152+0xc00], [R72.64], !P3 ;  /* 0x00c0000048987fae */ /* 0x0003e2000d921844 */
[----:B------:R-:W-:Y:S01]  /*23a0*/  IABS R10, R18 ;  /* 0x00000012000a7213 */ /* 0x000fe20000000000 */
[----:B------:R-:W-:Y:S01]  /*23b0*/  IMAD R8, R5, R8, R11 ;  /* 0x0000000805087224 */ /* 0x000fe200078e020b */
[----:B------:R-:W-:Y:S01]  /*23c0*/  ISETP.GE.AND P0, PT, R13, RZ, PT ;  /* 0x000000ff0d00720c */ /* 0x000fe20003f06270 */
[----:B------:R-:W-:Y:S01]  /*23d0*/  @!P5 IMAD.IADD R3, R3, 0x1, -R5 ;  /* 0x000000010303d824 */ /* 0x000fe200078e0a05 */
[----:B------:R-:W-:Y:S01]  /*23e0*/  IABS R13, R19 ;  /* 0x00000013000d7213 */ /* 0x000fe20000000000 */
[----:B------:R-:W-:Y:S01]  /*23f0*/  IMAD.MOV R9, RZ, RZ, -R9 ;  /* 0x000000ffff097224 */ /* 0x000fe200078e0a09 */
[C---:B------:R-:W-:Y:S01]  /*2400*/  ISETP.GE.AND P2, PT, R6.reuse, RZ, PT ;  /* 0x000000ff0600720c */ /* 0x040fe20003f46270 */
[----:B------:R1:W-:Y:S01]  /*2410*/  LDGSTS.E [R152+0x1c00], [R80.64], !P6 ;  /* 0x01c0000050987fae */ /* 0x0003e2000f121844 */
[C---:B------:R-:W-:Y:S01]  /*2420*/  ISETP.GT.U32.AND P5, PT, R5.reuse, R3, PT ;  /* 0x000000030500720c */ /* 0x040fe20003fa4070 */
[----:B------:R-:W-:Y:S01]  /*2430*/  IMAD R9, R5, R9, R12 ;  /* 0x0000000905097224 */ /* 0x000fe200078e020c */
[C---:B------:R-:W-:Y:S01]  /*2440*/  LOP3.LUT R20, R6.reuse, 0x18, RZ, 0xfc, !PT ;  /* 0x0000001806147812 */ /* 0x040fe200078efcff */
[----:B------:R-:W-:Y:S01]  /*2450*/  @!P4 IMAD.IADD R7, R7, 0x1, -R5 ;  /* 0x000000010707c824 */ /* 0x000fe200078e0a05 */
[----:B------:R-:W-:Y:S01]  /*2460*/  LOP3.LUT R21, R6, 0x1c, RZ, 0xfc, !PT ;  /* 0x0000001c06157812 */ /* 0x000fe200078efcff */
[----:B------:R-:W-:Y:S01]  /*2470*/  IMAD.MOV.U32 R12, RZ, RZ, R10 ;  /* 0x000000ffff0c7224 */ /* 0x000fe200078e000a */
[C---:B------:R-:W-:Y:S01]  /*2480*/  ISETP.GT.U32.AND P3, PT, R5.reuse, R9, PT ;  /* 0x000000090500720c */ /* 0x040fe20003f64070 */
[----:B------:R-:W-:Y:S01]  /*2490*/  IMAD.HI.U32 R11, R2, R13, RZ ;  /* 0x0000000d020b7227 */ /* 0x000fe200078e00ff */
[----:B------:R-:W-:Y:S01]  /*24a0*/  ISETP.GT.U32.AND P4, PT, R5, R7, PT ;  /* 0x000000070500720c */ /* 0x000fe20003f84070 */
[----:B------:R1:W-:Y:S01]  /*24b0*/  LDGSTS.E [R152+0x2c00], [R88.64], !P1 ;  /* 0x02c0000058987fae */ /* 0x0003e2000c921844 */
[----:B------:R-:W-:Y:S01]  /*24c0*/  LOP3.LUT R32, R6, 0x20, RZ, 0xfc, !PT ;  /* 0x0000002006207812 */ /* 0x000fe200078efcff */
[----:B------:R-:W-:Y:S01]  /*24d0*/  IMAD.HI.U32 R10, R2, R12, RZ ;  /* 0x0000000c020a7227 */ /* 0x000fe200078e00ff */
[----:B------:R-:W-:-:S02]  /*24e0*/  IABS R17, R21 ;  /* 0x0000001500117213 */ /* 0x000fc40000000000 */
[C---:B------:R-:W-:Y:S01]  /*24f0*/  LOP3.LUT R33, R6.reuse, 0x24, RZ, 0xfc, !PT ;  /* 0x0000002406217812 */ /* 0x040fe200078efcff */
[----:B------:R-:W-:Y:S01]  /*2500*/  @!P5 IMAD.IADD R3, R3, 0x1, -R5 ;  /* 0x000000010303d824 */ /* 0x000fe200078e0a05 */
[C---:B------:R-:W-:Y:S01]  /*2510*/  ISETP.GT.U32.AND P5, PT, R5.reuse, R8, PT ;  /* 0x000000080500720c */ /* 0x040fe20003fa4070 */
[----:B------:R-:W-:Y:S01]  /*2520*/  IMAD.MOV R10, RZ, RZ, -R10 ;  /* 0x000000ffff0a7224 */ /* 0x000fe200078e0a0a */
[C---:B------:R-:W-:Y:S01]  /*2530*/  LOP3.LUT R22, R6.reuse, 0x28, RZ, 0xfc, !PT ;  /* 0x0000002806167812 */ /* 0x040fe200078efcff */
[----:B------:R-:W-:Y:S01]  /*2540*/  IMAD.MOV R14, RZ, RZ, -R11 ;  /* 0x000000ffff0e7224 */ /* 0x000fe200078e0a0b */
[C---:B------:R-:W-:Y:S01]  /*2550*/  LOP3.LUT R34, R6.reuse, 0x2c, RZ, 0xfc, !PT ;  /* 0x0000002c06227812 */ /* 0x040fe200078efcff */
[C---:B------:R-:W-:Y:S01]  /*2560*/  IMAD R10, R5.reuse, R10, R12 ;  /* 0x0000000a050a7224 */ /* 0x040fe200078e020c */
[C---:B------:R-:W-:Y:S01]  /*2570*/  LOP3.LUT R35, R6.reuse, 0x30, RZ, 0xfc, !PT ;  /* 0x0000003006237812 */ /* 0x040fe200078efcff */
[----:B------:R-:W-:Y:S01]  /*2580*/  IMAD R11, R5, R14, R13 ;  /* 0x0000000e050b7224 */ /* 0x000fe200078e020d */
[----:B------:R-:W-:Y:S01]  /*2590*/  LOP3.LUT R36, R6, 0x34, RZ, 0xfc, !PT ;  /* 0x0000003406247812 */ /* 0x000fe200078efcff */
[----:B------:R-:W-:Y:S01]  /*25a0*/  @!P4 IMAD.IADD R7, R7, 0x1, -R5 ;  /* 0x000000010707c824 */ /* 0x000fe200078e0a05 */
[----:B------:R-:W-:Y:S01]  /*25b0*/  ISETP.GT.U32.AND P4, PT, R5, R10, PT ;  /* 0x0000000a0500720c */ /* 0x000fe20003f84070 */
[----:B------:R-:W-:Y:S01]  /*25c0*/  @!P2 IMAD.MOV R3, RZ, RZ, -R3 ;  /* 0x000000ffff03a224 */ /* 0x000fe200078e0a03 */
[----:B------:R-:W-:Y:S01]  /*25d0*/  ISETP.GE.AND P2, PT, R15, RZ, PT ;  /* 0x000000ff0f00720c */ /* 0x000fe20003f46270 */
[--C-:B------:R-:W-:Y:S01]  /*25e0*/  @!P5 IMAD.IADD R8, R8, 0x1, -R5.reuse ;  /* 0x000000010808d824 */ /* 0x100fe200078e0a05 */
[----:B------:R-:W-:Y:S01]  /*25f0*/  IABS R15, R20 ;  /* 0x00000014000f7213 */ /* 0x000fe20000000000 */
[----:B------:R-:W-:Y:S01]  /*2600*/  @!P3 IMAD.IADD R9, R9, 0x1, -R5 ;  /* 0x000000010909b824 */ /* 0x000fe200078e0a05 */
[----:B------:R-:W-:Y:S01]  /*2610*/  LOP3.LUT R37, R6, 0x38, RZ, 0xfc, !PT ;  /* 0x0000003806257812 */ /* 0x000fe200078efcff */
[----:B------:R-:W-:Y:S01]  /*2620*/  @!P0 IMAD.MOV R7, RZ, RZ, -R7 ;  /* 0x000000ffff078224 */ /* 0x000fe200078e0a07 */
[C---:B------:R-:W-:Y:S01]  /*2630*/  ISETP.GT.U32.AND P5, PT, R5.reuse, R8, PT ;  /* 0x000000080500720c */ /* 0x040fe20003fa4070 */
[----:B------:R-:W-:Y:S01]  /*2640*/  IMAD.MOV.U32 R13, RZ, RZ, R15 ;  /* 0x000000ffff0d7224 */ /* 0x000fe200078e000f */
[C---:B------:R-:W-:Y:S01]  /*2650*/  ISETP.GT.U32.AND P0, PT, R5.reuse, R11, PT ;  /* 0x0000000b0500720c */ /* 0x040fe20003f04070 */
[----:B---3--:R-:W-:Y:S01]  /*2660*/  IMAD.WIDE R126, R228, 0x4, R126 ;  /* 0x00000004e47e7825 */ /* 0x008fe200078e027e */
[----:B------:R-:W-:-:S02]  /*2670*/  ISETP.GT.U32.AND P3, PT, R5, R9, PT ;  /* 0x000000090500720c */ /* 0x000fc40003f64070 */
[----:B------:R-:W-:Y:S01]  /*2680*/  IABS R15, R32 ;  /* 0x00000020000f7213 */ /* 0x000fe20000000000 */
[----:B------:R-:W-:-:S04]  /*2690*/  IMAD.HI.U32 R12, R2, R13, RZ ;  /* 0x0000000d020c7227 */ /* 0x000fc800078e00ff */
[--C-:B------:R-:W-:Y:S02]  /*26a0*/  @!P4 IMAD.IADD R10, R10, 0x1, -R5.reuse ;  /* 0x000000010a0ac824 */ /* 0x100fe400078e0a05 */
[--C-:B------:R-:W-:Y:S01]  /*26b0*/  @!P5 IMAD.IADD R8, R8, 0x1, -R5.reuse ;  /* 0x000000010808d824 */ /* 0x100fe200078e0a05 */
[----:B------:R-:W-:Y:S01]  /*26c0*/  ISETP.GE.AND P5, PT, R16, RZ, PT ;  /* 0x000000ff1000720c */ /* 0x000fe20003fa6270 */
[----:B------:R-:W-:Y:S01]  /*26d0*/  IMAD.MOV R12, RZ, RZ, -R12 ;  /* 0x000000ffff0c7224 */ /* 0x000fe200078e0a0c */
[----:B------:R-:W-:Y:S01]  /*26e0*/  ISETP.GT.U32.AND P4, PT, R5, R10, PT ;  /* 0x0000000a0500720c */ /* 0x000fe20003f84070 */
[--C-:B------:R-:W-:Y:S01]  /*26f0*/  @!P0 IMAD.IADD R11, R11, 0x1, -R5.reuse ;  /* 0x000000010b0b8824 */ /* 0x100fe200078e0a05 */
[----:B------:R-:W-:Y:S01]  /*2700*/  IADD3 R16, R157, -0x10, RZ ;  /* 0xfffffff09d107810 */ /* 0x000fe20007ffe0ff */
[----:B------:R-:W-:Y:S02]  /*2710*/  @!P3 IMAD.IADD R9, R9, 0x1, -R5 ;  /* 0x000000010909b824 */ /* 0x000fe400078e0a05 */
[C---:B------:R-:W-:Y:S01]  /*2720*/  IMAD R12, R5.reuse, R12, R13 ;  /* 0x0000000c050c7224 */ /* 0x040fe200078e020d */
[----:B------:R-:W-:Y:S01]  /*2730*/  ISETP.GT.U32.AND P0, PT, R5, R11, PT ;  /* 0x0000000b0500720c */ /* 0x000fe20003f04070 */
[----:B------:R-:W-:-:S03]  /*2740*/  IMAD.HI.U32 R13, R2, R17, RZ ;  /* 0x00000011020d7227 */ /* 0x000fc600078e00ff */
[----:B------:R-:W-:Y:S01]  /*2750*/  ISETP.GT.U32.AND P3, PT, R5, R12, PT ;  /* 0x0000000c0500720c */ /* 0x000fe20003f64070 */
[----:B------:R-:W-:Y:S01]  /*2760*/  @!P5 IMAD.MOV R9, RZ, RZ, -R9 ;  /* 0x000000ffff09d224 */ /* 0x000fe200078e0a09 */
[----:B------:R-:W-:Y:S01]  /*2770*/  ISETP.GE.AND P5, PT, R18, RZ, PT ;  /* 0x000000ff1200720c */ /* 0x000fe20003fa6270 */
[----:B------:R-:W-:Y:S01]  /*2780*/  IMAD.HI.U32 R14, R2, R15, RZ ;  /* 0x0000000f020e7227 */ /* 0x000fe200078e00ff */
[----:B------:R-:W-:-:S03]  /*2790*/  IABS R18, R22 ;  /* 0x0000001600127213 */ /* 0x000fc60000000000 */
[----:B------:R-:W-:Y:S01]  /*27a0*/  @!P2 IMAD.MOV R8, RZ, RZ, -R8 ;  /* 0x000000ffff08a224 */ /* 0x000fe200078e0a08 */
[----:B------:R-:W-:Y:S01]  /*27b0*/  ISETP.GE.U32.AND P2, PT, R16, 0x7fffffb1, PT ;  /* 0x7fffffb11000780c */ /* 0x000fe20003f46070 */
[----:B------:R-:W-:Y:S02]  /*27c0*/  IMAD.MOV R16, RZ, RZ, -R13 ;  /* 0x000000ffff107224 */ /* 0x000fe400078e0a0d */
[----:B------:R-:W-:Y:S02]  /*27d0*/  IMAD.MOV R14, RZ, RZ, -R14 ;  /* 0x000000ffff0e7224 */ /* 0x000fe400078e0a0e */
[----:B------:R-:W-:Y:S01]  /*27e0*/  IMAD R17, R5, R16, R17 ;  /* 0x0000001005117224 */ /* 0x000fe200078e0211 */
[----:B------:R-:W-:Y:S01]  /*27f0*/  IABS R16, R33 ;  /* 0x0000002100107213 */ /* 0x000fe20000000000 */
[----:B------:R-:W-:Y:S01]  /*2800*/  @!P4 IMAD.IADD R10, R10, 0x1, -R5 ;  /* 0x000000010a0ac824 */ /* 0x000fe200078e0a05 */
[----:B------:R-:W-:Y:S01]  /*2810*/  ISETP.GE.AND P4, PT, R19, RZ, PT ;  /* 0x000000ff1300720c */ /* 0x000fe20003f86270 */
[----:B------:R-:W-:Y:S01]  /*2820*/  IMAD R13, R5, R14, R15 ;  /* 0x0000000e050d7224 */ /* 0x000fe200078e020f */
[----:B------:R-:W-:Y:S01]  /*2830*/  IADD3 R14, R157, -0x14, RZ ;  /* 0xffffffec9d0e7810 */ /* 0x000fe20007ffe0ff */
[--C-:B------:R-:W-:Y:S01]  /*2840*/  @!P0 IMAD.IADD R11, R11, 0x1, -R5.reuse ;  /* 0x000000010b0b8824 */ /* 0x100fe200078e0a05 */
[C---:B------:R-:W-:Y:S01]  /*2850*/  ISETP.GT.U32.AND P0, PT, R5.reuse, R17, PT ;  /* 0x000000110500720c */ /* 0x040fe20003f04070 */
[----:B------:R-:W-:Y:S01]  /*2860*/  @!P5 IMAD.MOV R10, RZ, RZ, -R10 ;  /* 0x000000ffff0ad224 */ /* 0x000fe200078e0a0a */
[C---:B------:R-:W-:Y:S01]  /*2870*/  ISETP.GT.U32.AND P5, PT, R5.reuse, R13, PT ;  /* 0x0000000d0500720c */ /* 0x040fe20003fa4070 */
[----:B------:R-:W-:Y:S01]  /*2880*/  @!P3 IMAD.IADD R12, R12, 0x1, -R5 ;  /* 0x000000010c0cb824 */ /* 0x000fe200078e0a05 */
[----:B------:R-:W-:Y:S01]  /*2890*/  IABS R19, R34 ;  /* 0x0000002200137213 */ /* 0x000fe20000000000 */
[----:B------:R-:W-:Y:S01]  /*28a0*/  IMAD.HI.U32 R15, R2, R18, RZ ;  /* 0x00000012020f7227 */ /* 0x000fe200078e00ff */
[----:B------:R3:W-:Y:S02]  /*28b0*/  LDGSTS.E [R152+0x3c00], [R96.64], !P2 ;  /* 0x03c0000060987fae */ /* 0x0007e4000d121844 */
[----:B------:R-:W-:Y:S01]  /*28c0*/  ISETP.GT.U32.AND P3, PT, R5, R12, PT ;  /* 0x0000000c0500720c */ /* 0x000fe20003f64070 */
[----:B------:R-:W-:Y:S01]  /*28d0*/  @!P4 IMAD.MOV R11, RZ, RZ, -R11 ;  /* 0x000000ffff0bc224 */ /* 0x000fe200078e0a0b */
[----:B------:R-:W-:Y:S01]  /*28e0*/  ISETP.GE.U32.AND P4, PT, R14, 0x7fffffad, PT ;  /* 0x7fffffad0e00780c */ /* 0x000fe20003f86070 */
[----:B------:R-:W-:-:S04]  /*28f0*/  IMAD.HI.U32 R14, R2, R16, RZ ;  /* 0x00000010020e7227 */ /* 0x000fc800078e00ff */
[--C-:B------:R-:W-:Y:S01]  /*2900*/  @!P0 IMAD.IADD R17, R17, 0x1, -R5.reuse ;  /* 0x0000000111118824 */ /* 0x100fe200078e0a05 */
[----:B------:R-:W-:Y:S01]  /*2910*/  ISETP.GE.AND P0, PT, R21, RZ, PT ;  /* 0x000000ff1500720c */ /* 0x000fe20003f06270 */
[--C-:B------:R-:W-:Y:S01]  /*2920*/  @!P5 IMAD.IADD R13, R13, 0x1, -R5.reuse ;  /* 0x000000010d0dd824 */ /* 0x100fe200078e0a05 */
[----:B------:R-:W-:Y:S01]  /*2930*/  IABS R21, R37 ;  /* 0x0000002500157213 */ /* 0x000fe20000000000 */
[----:B------:R-:W-:Y:S01]  /*2940*/  IMAD.MOV R14, RZ, RZ, -R14 ;  /* 0x000000ffff0e7224 */ /* 0x000fe200078e0a0e */
[C---:B------:R-:W-:Y:S01]  /*2950*/  ISETP.GT.U32.AND P6, PT, R5.reuse, R17, PT ;  /* 0x000000110500720c */ /* 0x040fe20003fc4070 */
[----:B------:R-:W-:Y:S01]  /*2960*/  @!P3 IMAD.IADD R12, R12, 0x1, -R5 ;  /* 0x000000010c0cb824 */ /* 0x000fe200078e0a05 */
[C---:B------:R-:W-:Y:S01]  /*2970*/  ISETP.GT.U32.AND P5, PT, R5.reuse, R13, PT ;  /* 0x0000000d0500720c */ /* 0x040fe20003fa4070 */
[----:B------:R-:W-:Y:S01]  /*2980*/  IMAD.MOV R15, RZ, RZ, -R15 ;  /* 0x000000ffff0f7224 */ /* 0x000fe200078e0a0f */
[----:B------:R-:W-:Y:S01]  /*2990*/  ISETP.GE.AND P3, PT, R20, RZ, PT ;  /* 0x000000ff1400720c */ /* 0x000fe20003f66270 */
[----:B------:R-:W-:Y:S01]  /*29a0*/  IMAD R14, R5, R14, R16 ;  /* 0x0000000e050e7224 */ /* 0x000fe200078e0210 */
[----:B------:R-:W-:Y:S01]  /*29b0*/  IADD3 R20, R157, -0x18, RZ ;  /* 0xffffffe89d147810 */ /* 0x000fe20007ffe0ff */
[----:B------:R-:W-:Y:S01]  /*29c0*/  IMAD R16, R5, R15, R18 ;  /* 0x0000000f05107224 */ /* 0x000fe200078e0212 */
[----:B------:R1:W-:Y:S01]  /*29d0*/  LDGSTS.E [R152+0x4c00], [R104.64], !P4 ;  /* 0x04c0000068987fae */ /* 0x0003e2000e121844 */
[----:B------:R-:W-:-:S04]  /*29e0*/  IMAD.HI.U32 R15, R2, R19, RZ ;  /* 0x00000013020f7227 */ /* 0x000fc800078e00ff */
[--C-:B------:R-:W-:Y:S01]  /*29f0*/  @!P6 IMAD.IADD R17, R17, 0x1, -R5.reuse ;  /* 0x000000011111e824 */ /* 0x100fe200078e0a05 */
[----:B------:R-:W-:Y:S01]  /*2a00*/  ISETP.GT.U32.AND P6, PT, R5, R14, PT ;  /* 0x0000000e0500720c */ /* 0x000fe20003fc4070 */
[----:B------:R-:W-:Y:S01]  /*2a10*/  @!P5 IMAD.IADD R13, R13, 0x1, -R5 ;  /* 0x000000010d0dd824 */ /* 0x000fe200078e0a05 */
[C---:B------:R-:W-:Y:S01]  /*2a20*/  ISETP.GT.U32.AND P5, PT, R5.reuse, R16, PT ;  /* 0x000000100500720c */ /* 0x040fe20003fa4070 */
[----:B------:R-:W-:Y:S01]  /*2a30*/  @!P3 IMAD.MOV R12, RZ, RZ, -R12 ;  /* 0x000000ffff0cb224 */ /* 0x000fe200078e0a0c */
[----:B------:R-:W-:Y:S01]  /*2a40*/  ISETP.GE.AND P3, PT, R32, RZ, PT ;  /* 0x000000ff2000720c */ /* 0x000fe20003f66270 */
[----:B------:R-:W-:Y:S01]  /*2a50*/  IMAD.MOV R18, RZ, RZ, -R15 ;  /* 0x000000ffff127224 */ /* 0x000fe200078e0a0f */
[----:B------:R-:W-:Y:S01]  /*2a60*/  IABS R15, R35 ;  /* 0x00000023000f7213 */ /* 0x000fe20000000000 */
[----:B------:R-:W-:Y:S01]  /*2a70*/  @!P0 IMAD.MOV R17, RZ, RZ, -R17 ;  /* 0x000000ffff118224 */ /* 0x000fe200078e0a11 */
[----:B------:R-:W-:Y:S01]  /*2a80*/  ISETP.GE.U32.AND P0, PT, R20, 0x7fffffa9, PT ;  /* 0x7fffffa91400780c */ /* 0x000fe20003f06070 */
[----:B------:R-:W-:Y:S01]  /*2a90*/  IMAD R18, R5, R18, R19 ;  /* 0x0000001205127224 */ /* 0x000fe200078e0213 */
[----:B------:R-:W-:Y:S01]  /*2aa0*/  IABS R20, R36 ;  /* 0x0000002400147213 */ /* 0x000fe20000000000 */
[----:B------:R-:W-:-:S04]  /*2ab0*/  IMAD.HI.U32 R19, R2, R21, RZ ;  /* 0x0000001502137227 */ /* 0x000fc800078e00ff */
[--C-:B------:R-:W-:Y:S01]  /*2ac0*/  @!P6 IMAD.IADD R14, R14, 0x1, -R5.reuse ;  /* 0x000000010e0ee824 */ /* 0x100fe200078e0a05 */
[----:B------:R-:W-:Y:S01]  /*2ad0*/  ISETP.GT.U32.AND P6, PT, R5, R18, PT ;  /* 0x000000120500720c */ /* 0x000fe20003fc4070 */
[----:B------:R-:W-:Y:S02]  /*2ae0*/  @!P5 IMAD.IADD R16, R16, 0x1, -R5 ;  /* 0x000000011010d824 */ /* 0x000fe400078e0a05 */
[----:B------:R-:W-:Y:S01]  /*2af0*/  @!P3 IMAD.MOV R13, RZ, RZ, -R13 ;  /* 0x000000ffff0db224 */ /* 0x000fe200078e0a0d */
[----:B------:R-:W-:Y:S01]  /*2b00*/  ISETP.GE.AND P3, PT, R33, RZ, PT ;  /* 0x000000ff2100720c */ /* 0x000fe20003f66270 */
[----:B------:R1:W-:Y:S01]  /*2b10*/  LDGSTS.E [R152+0x5c00], [R112.64], !P0 ;  /* 0x05c0000070987fae */ /* 0x0003e2000c121844 */
[----:B------:R-:W-:Y:S01]  /*2b20*/  LOP3.LUT R33, R6, 0x3c, RZ, 0xfc, !PT ;  /* 0x0000003c06217812 */ /* 0x000fe200078efcff */
[----:B------:R-:W-:Y:S01]  /*2b30*/  IMAD.HI.U32 R6, R2, R15, RZ ;  /* 0x0000000f02067227 */ /* 0x000fe200078e00ff */
[C---:B------:R-:W-:Y:S02]  /*2b40*/  ISETP.GT.U32.AND P5, PT, R5.reuse, R14, PT ;  /* 0x0000000e0500720c */ /* 0x040fe40003fa4070 */
[----:B------:R-:W-:Y:S01]  /*2b50*/  ISETP.GT.U32.AND P1, PT, R5, R16, PT ;  /* 0x000000100500720c */ /* 0x000fe20003f24070 */
[----:B------:R-:W-:Y:S01]  /*2b60*/  IMAD.MOV R6, RZ, RZ, -R6 ;  /* 0x000000ffff067224 */ /* 0x000fe200078e0a06 */
[----:B------:R-:W-:Y:S01]  /*2b70*/  IABS R32, R33 ;  /* 0x0000002100207213 */ /* 0x000fe20000000000 */
[----:B------:R-:W-:-:S02]  /*2b80*/  @!P6 IMAD.IADD R18, R18, 0x1, -R5 ;  /* 0x000000011212e824 */ /* 0x000fc400078e0a05 */
[C---:B------:R-:W-:Y:S02]  /*2b90*/  IMAD R6, R5.reuse, R6, R15 ;  /* 0x0000000605067224 */ /* 0x040fe400078e020f */
[----:B------:R-:W-:Y:S01]  /*2ba0*/  IMAD.HI.U32 R15, R2, R20, RZ ;  /* 0x00000014020f7227 */ /* 0x000fe200078e00ff */
[----:B------:R-:W-:-:S03]  /*2bb0*/  ISETP.GT.U32.AND P6, PT, R5, R18, PT ;  /* 0x000000120500720c */ /* 0x000fc60003fc4070 */
[----:B------:R-:W-:Y:S01]  /*2bc0*/  @!P5 IMAD.IADD R14, R14, 0x1, -R5 ;  /* 0x000000010e0ed824 */ /* 0x000fe200078e0a05 */
[----:B------:R-:W-:Y:S01]  /*2bd0*/  ISETP.GT.U32.AND P5, PT, R5, R6, PT ;  /* 0x000000060500720c */ /* 0x000fe20003fa4070 */
[----:B------:R-:W-:-:S04]  /*2be0*/  IMAD.HI.U32 R2, R2, R32, RZ ;  /* 0x0000002002027227 */ /* 0x000fc800078e00ff */
[----:B------:R-:W-:Y:S01]  /*2bf0*/  @!P1 IMAD.IADD R16, R16, 0x1, -R5 ;  /* 0x0000000110109824 */ /* 0x000fe200078e0a05 */
[----:B------:R-:W-:Y:S01]  /*2c00*/  ISETP.GE.AND P1, PT, R22, RZ, PT ;  /* 0x000000ff1600720c */ /* 0x000fe20003f26270 */
[----:B------:R-:W-:Y:S02]  /*2c10*/  IMAD.MOV R15, RZ, RZ, -R15 ;  /* 0x000000ffff0f7224 */ /* 0x000fe400078e0a0f */
[----:B------:R-:W-:Y:S02]  /*2c20*/  IMAD.MOV R22, RZ, RZ, -R19 ;  /* 0x000000ffff167224 */ /* 0x000fe400078e0a13 */
[----:B------:R-:W-:Y:S02]  /*2c30*/  IMAD.MOV R19, RZ, RZ, -R2 ;  /* 0x000000ffff137224 */ /* 0x000fe400078e0a02 */
[----:B------:R-:W-:Y:S02]  /*2c40*/  IMAD R2, R5, R15, R20 ;  /* 0x0000000f05027224 */ /* 0x000fe400078e0214 */
[----:B------:R-:W-:-:S02]  /*2c50*/  @!P5 IMAD.IADD R6, R6, 0x1, -R5 ;  /* 0x000000010606d824 */ /* 0x000fc400078e0a05 */
[C---:B------:R-:W-:Y:S01]  /*2c60*/  IMAD R20, R5.reuse, R22, R21 ;  /* 0x0000001605147224 */ /* 0x040fe200078e0215 */
[C---:B------:R-:W-:Y:S01]  /*2c70*/  ISETP.GT.U32.AND P2, PT, R5.reuse, R2, PT ;  /* 0x000000020500720c */ /* 0x040fe20003f44070 */
[C---:B------:R-:W-:Y:S01]  /*2c80*/  IMAD R22, R5.reuse, R19, R32 ;  /* 0x0000001305167224 */ /* 0x040fe200078e0220 */
[----:B------:R-:W-:Y:S01]  /*2c90*/  ISETP.GT.U32.AND P5, PT, R5, R6, PT ;  /* 0x000000060500720c */ /* 0x000fe20003fa4070 */
[----:B------:R-:W-:Y:S01]  /*2ca0*/  IMAD.MOV.U32 R15, RZ, RZ, R16 ;  /* 0x000000ffff0f7224 */ /* 0x000fe200078e0010 */
[----:B------:R-:W-:Y:S01]  /*2cb0*/  IADD3 R19, R157, -0x1c, RZ ;  /* 0xffffffe49d137810 */ /* 0x000fe20007ffe0ff */
[----:B------:R-:W-:Y:S01]  /*2cc0*/  @!P3 IMAD.MOV R14, RZ, RZ, -R14 ;  /* 0x000000ffff0eb224 */ /* 0x000fe200078e0a0e */
[C---:B------:R-:W-:Y:S01]  /*2cd0*/  ISETP.GT.U32.AND P3, PT, R5.reuse, R20, PT ;  /* 0x000000140500720c */ /* 0x040fe20003f64070 */
[----:B------:R-:W-:Y:S01]  /*2ce0*/  @!P1 IMAD.MOV R15, RZ, RZ, -R15 ;  /* 0x000000ffff0f9224 */ /* 0x000fe200078e0a0f */
[----:B------:R-:W-:Y:S01]  /*2cf0*/  ISETP.GT.U32.AND P1, PT, R5, R22, PT ;  /* 0x000000160500720c */ /* 0x000fe20003f24070 */
[--C-:B------:R-:W-:Y:S01]  /*2d00*/  @!P6 IMAD.IADD R18, R18, 0x1, -R5.reuse ;  /* 0x000000011212e824 */ /* 0x100fe200078e0a05 */
[----:B------:R-:W-:Y:S01]  /*2d10*/  ISETP.GE.AND P6, PT, R34, RZ, PT ;  /* 0x000000ff2200720c */ /* 0x000fe20003fc6270 */
[----:B------:R-:W-:Y:S01]  /*2d20*/  IMAD.MOV.U32 R32, RZ, RZ, 0x3f ;  /* 0x0000003fff207424 */ /* 0x000fe200078e00ff */
[----:B------:R-:W-:Y:S01]  /*2d30*/  IADD3 R16, R157, -0x20, RZ ;  /* 0xffffffe09d107810 */ /* 0x000fe20007ffe0ff */
[----:B------:R-:W-:-:S02]  /*2d40*/  @!P2 IMAD.IADD R2, R2, 0x1, -R5 ;  /* 0x000000010202a824 */ /* 0x000fc400078e0a05 */
[----:B------:R-:W-:Y:S01]  /*2d50*/  @!P5 IMAD.IADD R6, R6, 0x1, -R5 ;  /* 0x000000010606d824 */ /* 0x000fe200078e0a05 */
[----:B------:R-:W-:Y:S01]  /*2d60*/  ISETP.GE.AND P5, PT, R35, RZ, PT ;  /* 0x000000ff2300720c */ /* 0x000fe20003fa6270 */
[----:B----4-:R-:W-:Y:S01]  /*2d70*/  IMAD.WIDE R134, R228, 0x4, R134 ;  /* 0x00000004e4867825 */ /* 0x010fe200078e0286 */
[----:B------:R-:W-:Y:S02]  /*2d80*/  ISETP.GT.U32.AND P2, PT, R5, R2, PT ;  /* 0x000000020500720c */ /* 0x000fe40003f44070 */
[----:B------:R-:W-:Y:S01]  /*2d90*/  ISETP.GE.U32.AND P4, PT, R16, 0x7fffffa1, PT ;  /* 0x7fffffa11000780c */ /* 0x000fe20003f86070 */
[--C-:B------:R-:W-:Y:S01]  /*2da0*/  @!P3 IMAD.IADD R20, R20, 0x1, -R5.reuse ;  /* 0x000000011414b824 */ /* 0x100fe200078e0a05 */
[----:B------:R-:W-:Y:S01]  /*2db0*/  ISETP.GE.AND P3, PT, R36, RZ, PT ;  /* 0x000000ff2400720c */ /* 0x000fe20003f66270 */
[----:B------:R-:W-:Y:S01]  /*2dc0*/  @!P1 IMAD.IADD R22, R22, 0x1, -R5 ;  /* 0x0000000116169824 */ /* 0x000fe200078e0a05 */
[----:B------:R-:W-:Y:S01]  /*2dd0*/  IADD3 R16, R157, -0x24, RZ ;  /* 0xffffffdc9d107810 */ /* 0x000fe20007ffe0ff */
[----:B------:R-:W-:Y:S01]  /*2de0*/  @!P6 IMAD.MOV R18, RZ, RZ, -R18 ;  /* 0x000000ffff12e224 */ /* 0x000fe200078e0a12 */
[----:B------:R-:W-:Y:S01]  /*2df0*/  ISETP.GT.U32.AND P0, PT, R5, R20, PT ;  /* 0x000000140500720c */ /* 0x000fe20003f04070 */
[----:B-----5:R-:W-:Y:S01]  /*2e00*/  IMAD.WIDE R142, R228, 0x4, R142 ;  /* 0x00000004e48e7825 */ /* 0x020fe200078e028e */
[----:B------:R-:W-:-:S02]  /*2e10*/  ISETP.GE.U32.AND P6, PT, R19, 0x7fffffa5, PT ;  /* 0x7fffffa51300780c */ /* 0x000fc40003fc6070 */
[----:B------:R-:W-:Y:S01]  /*2e20*/  ISETP.GT.U32.AND P1, PT, R5, R22, PT ;  /* 0x000000160500720c */ /* 0x000fe20003f24070 */
[----:B------:R-:W-:Y:S01]  /*2e30*/  @!P2 IMAD.IADD R2, R2, 0x1, -R5 ;  /* 0x000000010202a824 */ /* 0x000fe200078e0a05 */
[----:B------:R-:W-:Y:S01]  /*2e40*/  ISETP.GE.AND P2, PT, R37, RZ, PT ;  /* 0x000000ff2500720c */ /* 0x000fe20003f46270 */
[----:B------:R-:W-:Y:S01]  /*2e50*/  IMAD.MOV.U32 R19, RZ, RZ, R6 ;  /* 0x000000ffff137224 */ /* 0x000fe200078e0006 */
[C---:B------:R-:W-:Y:S01]  /*2e60*/  IADD3 R6, R157.reuse, -0x28, RZ ;  /* 0xffffffd89d067810 */ /* 0x040fe20007ffe0ff */
[----:B------:R-:W-:Y:S01]  /*2e70*/  IMAD.MOV.U32 R21, RZ, RZ, R2 ;  /* 0x000000ffff157224 */ /* 0x000fe200078e0002 */
[----:B------:R-:W-:Y:S01]  /*2e80*/  IADD3 R2, R157, -0x2c, RZ ;  /* 0xffffffd49d027810 */ /* 0x000fe20007ffe0ff */
[----:B------:R-:W-:Y:S01]  /*2e90*/  @!P5 IMAD.MOV R19, RZ, RZ, -R19 ;  /* 0x000000ffff13d224 */ /* 0x000fe200078e0a13 */
[----:B------:R-:W-:Y:S01]  /*2ea0*/  ISETP.GE.AND P5, PT, R33, RZ, PT ;  /* 0x000000ff2100720c */ /* 0x000fe20003fa6270 */
[----:B------:R-:W-:Y:S01]  /*2eb0*/  @!P0 IMAD.IADD R20, R20, 0x1, -R5 ;  /* 0x0000000114148824 */ /* 0x000fe200078e0a05 */
[----:B------:R-:W-:Y:S01]  /*2ec0*/  ISETP.GE.U32.AND P0, PT, R2, 0x7fffff95, PT ;  /* 0x7fffff950200780c */ /* 0x000fe20003f06070 */
[----:B------:R-:W-:Y:S01]  /*2ed0*/  @!P3 IMAD.MOV R21, RZ, RZ, -R21 ;  /* 0x000000ffff15b224 */ /* 0x000fe200078e0a15 */
[----:B------:R-:W-:Y:S01]  /*2ee0*/  LOP3.LUT R2, RZ, c[0x0][0x17c], RZ, 0x33, !PT ;  /* 0x00005f00ff027a12 */ /* 0x000fe200078e33ff */
[----:B------:R-:W-:Y:S01]  /*2ef0*/  @!P1 IMAD.IADD R22, R22, 0x1, -R5 ;  /* 0x0000000116169824 */ /* 0x000fe200078e0a05 */
[----:B------:R-:W-:Y:S01]  /*2f00*/  ISETP.GE.U32.AND P3, PT, R6, 0x7fffff99, PT ;  /* 0x7fffff990600780c */ /* 0x000fe20003f66070 */
[----:B------:R-:W-:Y:S01]  /*2f10*/  @!P2 IMAD.MOV R20, RZ, RZ, -R20 ;  /* 0x000000ffff14a224 */ /* 0x000fe200078e0a14 */
[----:B------:R-:W-:Y:S01]  /*2f20*/  ISETP.NE.AND P2, PT, RZ, c[0x0][0x17c], PT ;  /* 0x00005f00ff007a0c */ /* 0x000fe20003f45270 */
[----:B------:R4:W-:Y:S01]  /*2f30*/  LDGSTS.E [R152+0x6c00], [R120.64], !P6 ;  /* 0x06c0000078987fae */ /* 0x0009e2000f121844 */
[C---:B------:R-:W-:Y:S01]  /*2f40*/  IADD3 R6, R157.reuse, -0x30, RZ ;  /* 0xffffffd09d067810 */ /* 0x040fe20007ffe0ff */
[----:B-1----:R-:W-:Y:S01]  /*2f50*/  IMAD.WIDE R150, R228, 0x4, R150 ;  /* 0x00000004e4967825 */ /* 0x002fe200078e0296 */
[----:B------:R-:W-:Y:S01]  /*2f60*/  IADD3 R5, R157, -0x34, RZ ;  /* 0xffffffcc9d057810 */ /* 0x000fe20007ffe0ff */
[----:B------:R1:W-:Y:S01]  /*2f70*/  LDGSTS.E [R152+0x7c00], [R128.64], !P4 ;  /* 0x07c0000080987fae */ /* 0x0003e2000e121844 */
[----:B------:R-:W-:Y:S01]  /*2f80*/  SEL R36, R2, R12, !P2 ;  /* 0x0000000c02247207 */ /* 0x000fe20005000000 */
[----:B------:R-:W-:Y:S01]  /*2f90*/  @!P5 IMAD.MOV R22, RZ, RZ, -R22 ;  /* 0x000000ffff16d224 */ /* 0x000fe200078e0a16 */
[----:B------:R-:W-:Y:S01]  /*2fa0*/  IADD3 R12, R32, c[0x0][0x180], RZ ;  /* 0x00006000200c7a10 */ /* 0x000fe20007ffe0ff */
[----:B------:R-:W-:Y:S01]  /*2fb0*/  IMAD.WIDE R166, R228, 0x4, R166 ;  /* 0x00000004e4a67825 */ /* 0x000fe200078e02a6 */
[----:B------:R-:W-:-:S02]  /*2fc0*/  ISETP.GE.U32.AND P6, PT, R16, 0x7fffff9d, PT ;  /* 0x7fffff9d1000780c */ /* 0x000fc40003fc6070 */
[----:B------:R-:W-:Y:S01]  /*2fd0*/  SEL R38, R2, R15, !P2 ;  /* 0x0000000f02267207 */ /* 0x000fe20005000000 */
[----:B--2---:R-:W-:Y:S01]  /*2fe0*/  IMAD.WIDE R172, R228, 0x4, R172 ;  /* 0x00000004e4ac7825 */ /* 0x004fe200078e02ac */
[----:B------:R-:W-:Y:S02]  /*2ff0*/  ISETP.GE.U32.AND P1, PT, R6, 0x7fffff91, PT ;  /* 0x7fffff910600780c */ /* 0x000fe40003f26070 */
[----:B------:R-:W-:Y:S01]  /*3000*/  ISETP.GE.U32.AND P5, PT, R5, 0x7fffff8d, PT ;  /* 0x7fffff8d0500780c */ /* 0x000fe20003fa6070 */
[----:B------:R-:W-:Y:S01]  /*3010*/  IMAD.WIDE R178, R228, 0x4, R178 ;  /* 0x00000004e4b27825 */ /* 0x000fe200078e02b2 */
[C---:B------:R-:W-:Y:S02]  /*3020*/  SEL R37, R2.reuse, R13, !P2 ;  /* 0x0000000d02257207 */ /* 0x040fe40005000000 */
[----:B------:R-:W-:Y:S01]  /*3030*/  SEL R16, R2, R14, !P2 ;  /* 0x0000000e02107207 */ /* 0x000fe20005000000 */
[----:B------:R-:W-:Y:S01]  /*3040*/  IMAD.WIDE R184, R228, 0x4, R184 ;  /* 0x00000004e4b87825 */ /* 0x000fe200078e02b8 */
[C---:B------:R-:W-:Y:S01]  /*3050*/  SEL R15, R2.reuse, R18, !P2 ;  /* 0x00000012020f7207 */ /* 0x040fe20005000000 */
[----:B------:R2:W-:Y:S01]  /*3060*/  LDGSTS.E [R152+0x8c00], [R136.64], !P6 ;  /* 0x08c0000088987fae */ /* 0x0005e2000f121844 */
[----:B------:R-:W-:Y:S01]  /*3070*/  SEL R33, R2, R3, !P2 ;  /* 0x0000000302217207 */ /* 0x000fe20005000000 */
[----:B------:R-:W-:Y:S01]  /*3080*/  IMAD R16, R16, c[0x0][0x190], RZ ;  /* 0x0000640010107a24 */ /* 0x000fe200078e02ff */
        /* <DEDUP_REMOVED lines=9> */
[----:B------:R-:W-:Y:S01]  /*3120*/  IMAD R11, R33, c[0x0][0x190], RZ ;  /* 0x00006400210b7a24 */ /* 0x000fe200078e02ff */
[C---:B------:R-:W-:Y:S01]  /*3130*/  SEL R17, R2.reuse, R17, !P2 ;  /* 0x0000001102117207 */ /* 0x040fe20005000000 */
[----:B------:R-:W-:Y:S01]  /*3140*/  IMAD R7, R7, c[0x0][0x190], RZ ;  /* 0x0000640007077a24 */ /* 0x000fe200078e02ff */
[----:B------:R-:W-:Y:S01]  /*3150*/  SEL R19, R2, R19, !P2 ;  /* 0x0000001302137207 */ /* 0x000fe20005000000 */
[----:B------:R-:W-:Y:S01]  /*3160*/  IMAD R6, R6, c[0x0][0x190], RZ ;  /* 0x0000640006067a24 */ /* 0x000fe200078e02ff */
[C---:B------:R-:W-:Y:S01]  /*3170*/  SEL R14, R2.reuse, R21, !P2 ;  /* 0x00000015020e7207 */ /* 0x040fe20005000000 */
[----:B------:R-:W-:Y:S01]  /*3180*/  IMAD R21, R37, c[0x0][0x190], RZ ;  /* 0x0000640025157a24 */ /* 0x000fe200078e02ff */
[----:B------:R-:W-:Y:S01]  /*3190*/  SEL R18, R2, R20, !P2 ;  /* 0x0000001402127207 */ /* 0x000fe20005000000 */
[----:B------:R-:W-:Y:S01]  /*31a0*/  IMAD R20, R38, c[0x0][0x190], RZ ;  /* 0x0000640026147a24 */ /* 0x000fe200078e02ff */
[----:B------:R-:W-:Y:S01]  /*31b0*/  SEL R13, R2, R22, !P2 ;  /* 0x00000016020d7207 */ /* 0x000fe20005000000 */
[----:B------:R-:W-:Y:S01]  /*31c0*/  IMAD R22, R36, c[0x0][0x190], RZ ;  /* 0x0000640024167a24 */ /* 0x000fe200078e02ff */
[----:B------:R-:W-:Y:S01]  /*31d0*/  ISETP.GT.AND P2, PT, R12, 0x3f, PT ;  /* 0x0000003f0c00780c */ /* 0x000fe20003f44270 */
[----:B------:R-:W-:Y:S01]  /*31e0*/  IMAD R19, R19, c[0x0][0x190], RZ ;  /* 0x0000640013137a24 */ /* 0x000fe200078e02ff */
[----:B------:R-:W-:Y:S01]  /*31f0*/  IADD3 R2, R157, -0x38, RZ ;  /* 0xffffffc89d027810 */ /* 0x000fe20007ffe0ff */
[----:B------:R-:W-:Y:S01]  /*3200*/  IMAD R18, R18, c[0x0][0x190], RZ ;  /* 0x0000640012127a24 */ /* 0x000fe200078e02ff */
[----:B------:R-:W-:Y:S01]  /*3210*/  SEL R9, RZ, 0x4, !P2 ;  /* 0x00000004ff097807 */ /* 0x000fe20005000000 */
[----:B------:R-:W-:Y:S01]  /*3220*/  IMAD R5, R5, c[0x0][0x190], RZ ;  /* 0x0000640005057a24 */ /* 0x000fe200078e02ff */
[----:B------:R-:W-:Y:S01]  /*3230*/  ISETP.GE.U32.AND P2, PT, R2, 0x7fffff89, PT ;  /* 0x7fffff890200780c */ /* 0x000fe20003f46070 */
[----:B------:R-:W-:Y:S01]  /*3240*/  IMAD.SHL.U32 R2, R8, 0x4, RZ ;  /* 0x0000000408027824 */ /* 0x000fe200078e00ff */
[----:B------:R-:W-:Y:S01]  /*3250*/  ISETP.GE.AND P4, PT, R244, c[0x0][0x180], PT ;  /* 0x00006000f4007a0c */ /* 0x000fe20003f86270 */
[----:B------:R-:W-:Y:S01]  /*3260*/  IMAD R17, R17, c[0x0][0x190], RZ ;  /* 0x0000640011117a24 */ /* 0x000fe200078e02ff */
[----:B------:R-:W-:Y:S01]  /*3270*/  IADD3 R3, R157, -0x3c, RZ ;  /* 0xffffffc49d037810 */ /* 0x000fe20007ffe0ff */
[----:B------:R-:W-:Y:S01]  /*3280*/  IMAD R15, R15, c[0x0][0x190], RZ ;  /* 0x000064000f0f7a24 */ /* 0x000fe200078e02ff */
[----:B------:R-:W-:Y:S01]  /*3290*/  SEL R9, R9, RZ, !P4 ;  /* 0x000000ff09097207 */ /* 0x000fe20006000000 */
[----:B------:R-:W-:Y:S01]  /*32a0*/  IMAD R14, R14, c[0x0][0x190], RZ ;  /* 0x000064000e0e7a24 */ /* 0x000fe200078e02ff */
[----:B------:R-:W-:Y:S01]  /*32b0*/  IADD3 R62, P4, R2, c[0x0][0x168], RZ ;  /* 0x00005a00023e7a10 */ /* 0x000fe20007f9e0ff */
[----:B------:R-:W-:Y:S01]  /*32c0*/  IMAD R13, R13, c[0x0][0x190], RZ ;  /* 0x000064000d0d7a24 */ /* 0x000fe200078e02ff */
[----:B------:R-:W-:Y:S01]  /*32d0*/  ISETP.GE.U32.AND P6, PT, R3, 0x7fffff85, PT ;  /* 0x7fffff850300780c */ /* 0x000fe20003fc6070 */
[----:B------:R1:W-:Y:S01]  /*32e0*/  LDGSTS.E [R152+0xbc00], [R64.64], !P1 ;  /* 0x0bc0000040987fae */ /* 0x0003e2000c921844 */
[----:B------:R-:W-:Y:S01]  /*32f0*/  ISETP.NE.U32.AND P3, PT, R9, RZ, PT ;  /* 0x000000ff0900720c */ /* 0x000fe20003f65070 */
[----:B------:R-:W-:Y:S01]  /*3300*/  IMAD R9, R35, c[0x0][0x190], RZ ;  /* 0x0000640023097a24 */ /* 0x000fe200078e02ff */
[----:B------:R-:W-:Y:S01]  /*3310*/  LEA.HI.X.SX32 R3, R8, c[0x0][0x16c], 0x2, P4 ;  /* 0x00005b0008037a11 */ /* 0x000fe200020f16ff */
[----:B------:R1:W-:Y:S01]  /*3320*/  LDGSTS.E [R152+0xcc00], [R24.64], !P5 ;  /* 0x0cc0000018987fae */ /* 0x0003e2000e921844 */
[CC--:B------:R-:W-:Y:S01]  /*3330*/  LEA R32, P4, R11.reuse, R62.reuse, 0x2 ;  /* 0x0000003e0b207211 */ /* 0x0c0fe200078810ff */
[----:B------:R-:W-:Y:S01]  /*3340*/  IMAD.WIDE R190, R228, 0x4, R190 ;  /* 0x00000004e4be7825 */ /* 0x000fe200078e02be */
[-C--:B------:R-:W-:Y:S01]  /*3350*/  LEA R34, P0, R10, R62.reuse, 0x2 ;  /* 0x0000003e0a227211 */ /* 0x080fe200078010ff */
[----:B------:R1:W-:Y:S01]  /*3360*/  LDGSTS.E [R152+0xdc00], [R28.64], !P2 ;  /* 0x0dc000001c987fae */ /* 0x0003e2000d121844 */
[-C--:B------:R-:W-:Y:S01]  /*3370*/  LEA.HI.X.SX32 R33, R11, R3.reuse, 0x2, P4 ;  /* 0x000000030b217211 */ /* 0x080fe200020f16ff */
[----:B------:R-:W-:Y:S01]  /*3380*/  IMAD.WIDE R72, R228, 0x4, R72 ;  /* 0x00000004e4487825 */ /* 0x000fe200078e0248 */
[-C--:B------:R-:W-:Y:S01]  /*3390*/  LEA R36, P4, R9, R62.reuse, 0x2 ;  /* 0x0000003e09247211 */ /* 0x080fe200078810ff */
[----:B------:R1:W-:Y:S01]  /*33a0*/  LDGSTS.E [R152+0xec00], [R26.64], !P6 ;  /* 0x0ec000001a987fae */ /* 0x0003e2000f121844 */
[----:B------:R-:W-:Y:S01]  /*33b0*/  LEA.HI.X.SX32 R35, R10, R3, 0x2, P0 ;  /* 0x000000030a237211 */ /* 0x000fe200000f16ff */
[----:B------:R-:W-:Y:S01]  /*33c0*/  IMAD.WIDE R80, R228, 0x4, R80 ;  /* 0x00000004e4507825 */ /* 0x000fe200078e0250 */
[----:B------:R-:W-:-:S02]  /*33d0*/  LEA R38, P0, R22, R62, 0x2 ;  /* 0x0000003e16267211 */ /* 0x000fc400078010ff */
[-C--:B------:R-:W-:Y:S01]  /*33e0*/  LEA.HI.X.SX32 R37, R9, R3.reuse, 0x2, P4 ;  /* 0x0000000309257211 */ /* 0x080fe200020f16ff */
[----:B------:R-:W-:Y:S01]  /*33f0*/  IMAD.WIDE R88, R228, 0x4, R88 ;  /* 0x00000004e4587825 */ /* 0x000fe200078e0258 */
[CC--:B------:R-:W-:Y:S02]  /*3400*/  LEA R40, P4, R21.reuse, R62.reuse, 0x2 ;  /* 0x0000003e15287211 */ /* 0x0c0fe400078810ff */
[-C--:B------:R-:W-:Y:S01]  /*3410*/  LEA.HI.X.SX32 R39, R22, R3.reuse, 0x2, P0 ;  /* 0x0000000316277211 */ /* 0x080fe200000f16ff */
[----:B---3--:R-:W-:Y:S01]  /*3420*/  IMAD.WIDE R96, R228, 0x4, R96 ;  /* 0x00000004e4607825 */ /* 0x008fe200078e0260 */
[-C--:B------:R-:W-:Y:S02]  /*3430*/  LEA R42, P0, R20, R62.reuse, 0x2 ;  /* 0x0000003e142a7211 */ /* 0x080fe400078010ff */
[----:B------:R-:W-:Y:S01]  /*3440*/  LEA.HI.X.SX32 R41, R21, R3, 0x2, P4 ;  /* 0x0000000315297211 */ /* 0x000fe200020f16ff */
[----:B------:R-:W-:Y:S01]  /*3450*/  IMAD.WIDE R104, R228, 0x4, R104 ;  /* 0x00000004e4687825 */ /* 0x000fe200078e0268 */
[----:B------:R-:W-:-:S02]  /*3460*/  LEA R44, P4, R19, R62, 0x2 ;  /* 0x0000003e132c7211 */ /* 0x000fc400078810ff */
[-C--:B------:R-:W-:Y:S01]  /*3470*/  LEA.HI.X.SX32 R43, R20, R3.reuse, 0x2, P0 ;  /* 0x00000003142b7211 */ /* 0x080fe200000f16ff */
[----:B------:R-:W-:Y:S01]  /*3480*/  IMAD.WIDE R112, R228, 0x4, R112 ;  /* 0x00000004e4707825 */ /* 0x000fe200078e0270 */
[-C--:B------:R-:W-:Y:S02]  /*3490*/  LEA R46, P0, R18, R62.reuse, 0x2 ;  /* 0x0000003e122e7211 */ /* 0x080fe400078010ff */
[-C--:B------:R-:W-:Y:S01]  /*34a0*/  LEA.HI.X.SX32 R45, R19, R3.reuse, 0x2, P4 ;  /* 0x00000003132d7211 */ /* 0x080fe200020f16ff */
[----:B----4-:R-:W-:Y:S01]  /*34b0*/  IMAD.WIDE R120, R228, 0x4, R120 ;  /* 0x00000004e4787825 */ /* 0x010fe200078e0278 */
[----:B------:R-:W-:Y:S02]  /*34c0*/  LEA R48, P4, R7, R62, 0x2 ;  /* 0x0000003e07307211 */ /* 0x000fe400078810ff */
[----:B------:R-:W-:Y:S01]  /*34d0*/  LEA.HI.X.SX32 R47, R18, R3, 0x2, P0 ;  /* 0x00000003122f7211 */ /* 0x000fe200000f16ff */
[----:B-1----:R-:W-:Y:S01]  /*34e0*/  IMAD.WIDE R128, R228, 0x4, R128 ;  /* 0x00000004e4807825 */ /* 0x002fe200078e0280 */
[----:B------:R-:W-:-:S02]  /*34f0*/  ISETP.GE.U32.AND P0, PT, R49, 0x7fffff80, PT ;  /* 0x7fffff803100780c */ /* 0x000fc40003f06070 */
[----:B------:R-:W-:Y:S01]  /*3500*/  LEA.HI.X.SX32 R49, R7, R3, 0x2, P4 ;  /* 0x0000000307317211 */ /* 0x000fe200020f16ff */
[----:B--2---:R-:W-:Y:S01]  /*3510*/  IMAD.WIDE R136, R228, 0x4, R136 ;  /* 0x00000004e4887825 */ /* 0x004fe200078e0288 */
[----:B------:R-:W-:-:S03]  /*3520*/  LEA R50, P4, R6, R62, 0x2 ;  /* 0x0000003e06327211 */ /* 0x000fc600078810ff */
[----:B-----5:R-:W-:Y:S01]  /*3530*/  IMAD.WIDE R144, R228, 0x4, R144 ;  /* 0x00000004e4907825 */ /* 0x020fe200078e0290 */
[----:B------:R-:W-:Y:S02]  /*3540*/  LEA.HI.X.SX32 R51, R6, R3, 0x2, P4 ;  /* 0x0000000306337211 */ /* 0x000fe400020f16ff */
[----:B------:R-:W-:Y:S01]  /*3550*/  LEA R52, P4, R5, R62, 0x2 ;  /* 0x0000003e05347211 */ /* 0x000fe200078810ff */
[----:B------:R-:W-:-:S03]  /*3560*/  IMAD.WIDE R66, R228, 0x4, R66 ;  /* 0x00000004e4427825 */ /* 0x000fc600078e0242 */
[----:B------:R-:W-:Y:S01]  /*3570*/  LEA.HI.X.SX32 R53, R5, R3, 0x2, P4 ;  /* 0x0000000305357211 */ /* 0x000fe200020f16ff */
[----:B------:R-:W-:Y:S01]  /*3580*/  IMAD.WIDE R64, R228, 0x4, R64 ;  /* 0x00000004e4407825 */ /* 0x000fe200078e0240 */
[----:B------:R-:W-:-:S03]  /*3590*/  LEA R54, P4, R17, R62, 0x2 ;  /* 0x0000003e11367211 */ /* 0x000fc600078810ff */
[----:B------:R-:W-:Y:S01]  /*35a0*/  IMAD.WIDE R28, R228, 0x4, R28 ;  /* 0x00000004e41c7825 */ /* 0x000fe200078e021c */
[----:B------:R-:W-:Y:S02]  /*35b0*/  LEA.HI.X.SX32 R55, R17, R3, 0x2, P4 ;  /* 0x0000000311377211 */ /* 0x000fe400020f16ff */
[----:B------:R-:W-:Y:S01]  /*35c0*/  LEA R56, P4, R16, R62, 0x2 ;  /* 0x0000003e10387211 */ /* 0x000fe200078810ff */
[----:B------:R-:W-:-:S03]  /*35d0*/  IMAD.WIDE R26, R228, 0x4, R26 ;  /* 0x00000004e41a7825 */ /* 0x000fc600078e021a */
[----:B------:R-:W-:Y:S02]  /*35e0*/  LEA.HI.X.SX32 R57, R16, R3, 0x2, P4 ;  /* 0x0000000310397211 */ /* 0x000fe400020f16ff */
[----:B------:R-:W-:-:S04]  /*35f0*/  LEA R58, P4, R15, R62, 0x2 ;  /* 0x0000003e0f3a7211 */ /* 0x000fc800078810ff */
[----:B------:R-:W-:Y:S02]  /*3600*/  LEA.HI.X.SX32 R59, R15, R3, 0x2, P4 ;  /* 0x000000030f3b7211 */ /* 0x000fe400020f16ff */
[----:B------:R-:W-:-:S04]  /*3610*/  LEA R60, P4, R14, R62, 0x2 ;  /* 0x0000003e0e3c7211 */ /* 0x000fc800078810ff */
[----:B------:R-:W-:Y:S02]  /*3620*/  LEA.HI.X.SX32 R61, R14, R3, 0x2, P4 ;  /* 0x000000030e3d7211 */ /* 0x000fe400020f16ff */
[----:B------:R-:W-:-:S04]  /*3630*/  LEA R62, P4, R13, R62, 0x2 ;  /* 0x0000003e0d3e7211 */ /* 0x000fc800078810ff */
[----:B------:R-:W-:Y:S02]  /*3640*/  LEA.HI.X.SX32 R63, R13, R3, 0x2, P4 ;  /* 0x000000030d3f7211 */ /* 0x000fe400020f16ff */
[----:B------:R-:W-:Y:S02]  /*3650*/  ISETP.GE.U32.AND P4, PT, R163, 0x7fffff81, PT ;  /* 0x7fffff81a300780c */ /* 0x000fe40003f86070 */
[----:B------:R-:W-:Y:S02]  /*3660*/  LOP3.LUT R3, R156, R155, RZ, 0x3c, !PT ;  /* 0x0000009b9c037212 */ /* 0x000fe400078e3cff */
[----:B------:R-:W-:Y:S02]  /*3670*/  IADD3 R155, R157, -0x45, RZ ;  /* 0xffffffbb9d9b7810 */ /* 0x000fe40007ffe0ff */
[----:B------:R-:W-:Y:S02]  /*3680*/  LOP3.LUT R162, R3, 0x40, RZ, 0x3c, !PT ;  /* 0x0000004003a27812 */ /* 0x000fe400078e3cff */
[----:B------:R-:W-:-:S02]  /*3690*/  ISETP.GE.U32.AND P1, PT, R155, 0x7fffff7c, PT ;  /* 0x7fffff7c9b00780c */ /* 0x000fc40003f26070 */
[----:B------:R-:W-:-:S03]  /*36a0*/  IADD3 R155, R157, -0x49, RZ ;  /* 0xffffffb79d9b7810 */ /* 0x000fc60007ffe0ff */
[----:B------:R1:W-:Y:S04]  /*36b0*/  LDGSTS.E [R152+0xfc00], [R30.64], !P4 ;  /* 0x0fc000001e987fae */ /* 0x0003e8000e121844 */
[----:B------:R-:W0:Y:S04]  /*36c0*/  LDGDEPBAR ;  /* 0x00000000000079af */ /* 0x000e280000000000 */
[----:B------:R2:W-:Y:S04]  /*36d0*/  LDGSTS.E [R3+0x20000], [R32.64], P3 ;  /* 0x2000000020037fae */ /* 0x0005e80009921844 */
[----:B------:R3:W-:Y:S01]  /*36e0*/  LDGSTS.E [R3+0x20800], [R34.64], P3 ;  /* 0x2080000022037fae */ /* 0x0007e20009921844 */
[----:B-1----:R-:W-:-:S03]  /*36f0*/  IMAD.WIDE R30, R228, 0x4, R30 ;  /* 0x00000004e41e7825 */ /* 0x002fc600078e021e */
[----:B------:R1:W-:Y:S04]  /*3700*/  LDGSTS.E [R3+0x21000], [R36.64], P3 ;  /* 0x2100000024037fae */ /* 0x0003e80009921844 */
        /* <DEDUP_REMOVED lines=13> */
[----:B------:R-:W0:Y:S04]  /*37e0*/  LDGDEPBAR ;  /* 0x00000000000079af */ /* 0x000e280000000000 */
[----:B------:R-:W-:Y:S06]  /*37f0*/  BAR.SYNC.DEFER_BLOCKING 0x0 ;  /* 0x0000000000007b1d */ /* 0x000fec0000010000 */
[----:B------:R-:W-:Y:S01]  /*3800*/  @!PT LDS RZ, [RZ] ;  /* 0x00000000fffff984 */ /* 0x000fe20000000800 */
[----:B------:R-:W-:Y:S01]  /*3810*/  @!PT LDS RZ, [RZ] ;  /* 0x00000000fffff984 */ /* 0x000fe20000000800 */
[----:B------:R-:W-:Y:S01]  /*3820*/  @!PT LDS RZ, [RZ] ;  /* 0x00000000fffff984 */ /* 0x000fe20000000800 */
[----:B------:R1:W-:Y:S01]  /*3830*/  LDGSTS.E [R156+0x10000], [R192.64], !P0 ;  /* 0x10000000c09c7fae */ /* 0x0003e2000c121844 */
[----:B------:R-:W-:-:S03]  /*3840*/  ISETP.GE.U32.AND P0, PT, R155, 0x7fffff78, PT ;  /* 0x7fffff789b00780c */ /* 0x000fc60003f06070 */
[----:B------:R1:W-:Y:S10]  /*3850*/  LDGSTS.E [R156+0x11000], [R74.64], !P1 ;  /* 0x110000004a9c7fae */ /* 0x0003f4000c921844 */
[----:B------:R2:W-:Y:S01]  /*3860*/  LDGSTS.E [R156+0x12000], [R82.64], !P0 ;  /* 0x12000000529c7fae */ /* 0x0005e2000c121844 */
[----:B-1----:R-:W-:-:S02]  /*3870*/  IADD3 R74, R157, -0x4d, RZ ;  /* 0xffffffb39d4a7810 */ /* 0x002fc40007ffe0ff */
[C---:B------:R-:W-:Y:S02]  /*3880*/  IADD3 R75, R157.reuse, -0x6d, RZ ;  /* 0xffffff939d4b7810 */ /* 0x040fe40007ffe0ff */
[----:B------:R-:W-:Y:S02]  /*3890*/  ISETP.GE.U32.AND P1, PT, R74, 0x7fffff74, PT ;  /* 0x7fffff744a00780c */ /* 0x000fe40003f26070 */
[----:B------:R-:W-:Y:S02]  /*38a0*/  IADD3 R74, R157, -0x51, RZ ;  /* 0xffffffaf9d4a7810 */ /* 0x000fe40007ffe0ff */
[----:B------:R-:W-:Y:S02]  /*38b0*/  ISETP.GE.U32.AND P4, PT, R75, 0x7fffff54, PT ;  /* 0x7fffff544b00780c */ /* 0x000fe40003f86070 */
[----:B------:R-:W-:Y:S01]  /*38c0*/  ISETP.GE.U32.AND P0, PT, R74, 0x7fffff70, PT ;  /* 0x7fffff704a00780c */ /* 0x000fe20003f06070 */
[----:B--2---:R-:W-:Y:S01]  /*38d0*/  CS2R R82, SRZ ;  /* 0x0000000000527805 */ /* 0x004fe2000001ff00 */
[----:B------:R-:W-:-:S02]  /*38e0*/  IADD3 R74, R157, -0x55, RZ ;  /* 0xffffffab9d4a7810 */ /* 0x000fc40007ffe0ff */
[----:B------:R-:W-:-:S03]  /*38f0*/  IADD3 R75, R157, -0x75, RZ ;  /* 0xffffff8b9d4b7810 */ /* 0x000fc60007ffe0ff */
[----:B------:R1:W-:Y:S01]  /*3900*/  LDGSTS.E [R156+0x13000], [R90.64], !P1 ;  /* 0x130000005a9c7fae */ /* 0x0003e2000c921844 */
[----:B------:R-:W-:Y:S02]  /*3910*/  ISETP.GE.U32.AND P1, PT, R74, 0x7fffff6c, PT ;  /* 0x7fffff6c4a00780c */ /* 0x000fe40003f26070 */
[----:B------:R-:W-:Y:S02]  /*3920*/  IADD3 R74, R157, -0x59, RZ ;  /* 0xffffffa79d4a7810 */ /* 0x000fe40007ffe0ff */
[----:B------:R-:W-:Y:S01]  /*3930*/  ISETP.GE.U32.AND P2, PT, R75, 0x7fffff4c, PT ;  /* 0x7fffff4c4b00780c */ /* 0x000fe20003f46070 */
[----:B------:R2:W-:Y:S01]  /*3940*/  LDGSTS.E [R156+0x14000], [R98.64], !P0 ;  /* 0x14000000629c7fae */ /* 0x0005e2000c121844 */
[----:B------:R-:W-:Y:S02]  /*3950*/  ISETP.GE.U32.AND P0, PT, R74, 0x7fffff68, PT ;  /* 0x7fffff684a00780c */ /* 0x000fe40003f06070 */
[C---:B------:R-:W-:Y:S02]  /*3960*/  IADD3 R74, R157.reuse, -0x5d, RZ ;  /* 0xffffffa39d4a7810 */ /* 0x040fe40007ffe0ff */
[----:B------:R-:W-:-:S03]  /*3970*/  IADD3 R75, R157, -0x7d, RZ ;  /* 0xffffff839d4b7810 */ /* 0x000fc60007ffe0ff */
[----:B------:R1:W-:Y:S01]  /*3980*/  LDGSTS.E [R156+0x15000], [R106.64], !P1 ;  /* 0x150000006a9c7fae */ /* 0x0003e2000c921844 */
[----:B------:R-:W-:Y:S02]  /*3990*/  ISETP.GE.U32.AND P1, PT, R74, 0x7fffff64, PT ;  /* 0x7fffff644a00780c */ /* 0x000fe40003f26070 */
[----:B------:R-:W-:Y:S01]  /*39a0*/  IADD3 R74, R157, -0x61, RZ ;  /* 0xffffff9f9d4a7810 */ /* 0x000fe20007ffe0ff */
[----:B--2---:R-:W-:Y:S01]  /*39b0*/  CS2R R98, SRZ ;  /* 0x0000000000627805 */ /* 0x004fe2000001ff00 */
[----:B------:R-:W-:Y:S01]  /*39c0*/  ISETP.GE.U32.AND P5, PT, R75, 0x7fffff44, PT ;  /* 0x7fffff444b00780c */ /* 0x000fe20003fa6070 */
[----:B------:R1:W-:Y:S01]  /*39d0*/  LDGSTS.E [R156+0x16000], [R114.64], !P0 ;  /* 0x16000000729c7fae */ /* 0x0003e2000c121844 */
[----:B------:R-:W-:Y:S02]  /*39e0*/  ISETP.GE.U32.AND P0, PT, R74, 0x7fffff60, PT ;  /* 0x7fffff604a00780c */ /* 0x000fe40003f06070 */
[C---:B------:R-:W-:Y:S02]  /*39f0*/  IADD3 R74, R157.reuse, -0x65, RZ ;  /* 0xffffff9b9d4a7810 */ /* 0x040fe40007ffe0ff */
[----:B------:R-:W-:-:S02]  /*3a00*/  IADD3 R75, R157, -0x42, RZ ;  /* 0xffffffbe9d4b7810 */ /* 0x000fc40007ffe0ff */
[----:B------:R-:W-:Y:S01]  /*3a10*/  ISETP.GE.U32.AND P3, PT, R74, 0x7fffff5c, PT ;  /* 0x7fffff5c4a00780c */ /* 0x000fe20003f66070 */
[----:B------:R1:W-:Y:S01]  /*3a20*/  LDGSTS.E [R156+0x17000], [R122.64], !P1 ;  /* 0x170000007a9c7fae */ /* 0x0003e2000c921844 */
[----:B------:R-:W-:-:S04]  /*3a30*/  IADD3 R74, R157, -0x69, RZ ;  /* 0xffffff979d4a7810 */ /* 0x000fc80007ffe0ff */
[----:B------:R-:W-:Y:S01]  /*3a40*/  ISETP.GE.U32.AND P6, PT, R74, 0x7fffff58, PT ;  /* 0x7fffff584a00780c */ /* 0x000fe20003fc6070 */
[----:B------:R2:W-:Y:S01]  /*3a50*/  LDGSTS.E [R156+0x18000], [R130.64], !P0 ;  /* 0x18000000829c7fae */ /* 0x0005e2000c121844 */
[----:B------:R-:W-:-:S04]  /*3a60*/  IADD3 R74, R157, -0x71, RZ ;  /* 0xffffff8f9d4a7810 */ /* 0x000fc80007ffe0ff */
[----:B------:R-:W-:Y:S01]  /*3a70*/  ISETP.GE.U32.AND P1, PT, R74, 0x7fffff50, PT ;  /* 0x7fffff504a00780c */ /* 0x000fe20003f26070 */
[----:B------:R1:W-:Y:S01]  /*3a80*/  LDGSTS.E [R156+0x19000], [R138.64], !P3 ;  /* 0x190000008a9c7fae */ /* 0x0003e2000d921844 */
[----:B------:R-:W-:Y:S02]  /*3a90*/  IADD3 R74, R157, -0x79, RZ ;  /* 0xffffff879d4a7810 */ /* 0x000fe40007ffe0ff */
[----:B------:R-:W-:Y:S02]  /*3aa0*/  ISETP.GE.U32.AND P3, PT, R75, 0x7fffff7f, PT ;  /* 0x7fffff7f4b00780c */ /* 0x000fe40003f66070 */
[----:B------:R-:W-:Y:S01]  /*3ab0*/  ISETP.GE.U32.AND P0, PT, R74, 0x7fffff48, PT ;  /* 0x7fffff484a00780c */ /* 0x000fe20003f06070 */
[----:B------:R1:W-:Y:S01]  /*3ac0*/  LDGSTS.E [R156+0x1a000], [R146.64], !P6 ;  /* 0x1a000000929c7fae */ /* 0x0003e2000f121844 */
[C---:B------:R-:W-:Y:S01]  /*3ad0*/  IADD3 R74, R157.reuse, -0x46, RZ ;  /* 0xffffffba9d4a7810 */ /* 0x040fe20007ffe0ff */
[----:B--2---:R-:W-:Y:S01]  /*3ae0*/  CS2R R130, SRZ ;  /* 0x0000000000827805 */ /* 0x004fe2000001ff00 */
[----:B------:R-:W-:Y:S01]  /*3af0*/  IADD3 R75, R157, -0x4e, RZ ;  /* 0xffffffb29d4b7810 */ /* 0x000fe20007ffe0ff */
[----:B------:R1:W-:Y:S01]  /*3b00*/  LDGSTS.E [R156+0x1b000], [R158.64], !P4 ;  /* 0x1b0000009e9c7fae */ /* 0x0003e2000e121844 */
[----:B------:R-:W-:-:S02]  /*3b10*/  ISETP.GE.U32.AND P6, PT, R74, 0x7fffff7b, PT ;  /* 0x7fffff7b4a00780c */ /* 0x000fc40003fc6070 */
[----:B------:R-:W-:Y:S01]  /*3b20*/  IADD3 R74, R157, -0x4a, RZ ;  /* 0xffffffb69d4a7810 */ /* 0x000fe20007ffe0ff */
[----:B------:R1:W-:Y:S01]  /*3b30*/  LDGSTS.E [R156+0x1c000], [R168.64], !P1 ;  /* 0x1c000000a89c7fae */ /* 0x0003e2000c921844 */
[----:B------:R-:W-:Y:S02]  /*3b40*/  ISETP.GE.U32.AND P1, PT, R75, 0x7fffff73, PT ;  /* 0x7fffff734b00780c */ /* 0x000fe40003f26070 */
[----:B------:R-:W-:Y:S01]  /*3b50*/  ISETP.GE.U32.AND P4, PT, R74, 0x7fffff77, PT ;  /* 0x7fffff774a00780c */ /* 0x000fe20003f86070 */
[----:B------:R1:W-:Y:S01]  /*3b60*/  LDGSTS.E [R156+0x1d000], [R174.64], !P2 ;  /* 0x1d000000ae9c7fae */ /* 0x0003e2000d121844 */
[C---:B------:R-:W-:Y:S02]  /*3b70*/  IADD3 R74, R157.reuse, -0x52, RZ ;  /* 0xffffffae9d4a7810 */ /* 0x040fe40007ffe0ff */
[----:B------:R-:W-:Y:S01]  /*3b80*/  IADD3 R75, R157, -0x56, RZ ;  /* 0xffffffaa9d4b7810 */ /* 0x000fe20007ffe0ff */
[----:B------:R1:W-:Y:S01]  /*3b90*/  LDGSTS.E [R156+0x1e000], [R180.64], !P0 ;  /* 0x1e000000b49c7fae */ /* 0x0003e2000c121844 */
[----:B------:R-:W-:-:S02]  /*3ba0*/  ISETP.GE.U32.AND P2, PT, R74, 0x7fffff6f, PT ;  /* 0x7fffff6f4a00780c */ /* 0x000fc40003f46070 */
[----:B------:R-:W-:Y:S01]  /*3bb0*/  IADD3 R74, R157, -0x5a, RZ ;  /* 0xffffffa69d4a7810 */ /* 0x000fe20007ffe0ff */
[----:B------:R1:W-:Y:S01]  /*3bc0*/  LDGSTS.E [R156+0x1f000], [R186.64], !P5 ;  /* 0x1f000000ba9c7fae */ /* 0x0003e2000e921844 */
[----:B------:R-:W-:Y:S02]  /*3bd0*/  ISETP.GE.U32.AND P0, PT, R75, 0x7fffff6b, PT ;  /* 0x7fffff6b4b00780c */ /* 0x000fe40003f06070 */
[C---:B------:R-:W-:Y:S01]  /*3be0*/  IADD3 R75, R157.reuse, -0x5e, RZ ;  /* 0xffffffa29d4b7810 */ /* 0x040fe20007ffe0ff */
[----:B------:R2:W-:Y:S01]  /*3bf0*/  LDGSTS.E [R154+0x10400], [R68.64], !P3 ;  /* 0x10400000449a7fae */ /* 0x0005e2000d921844 */
[----:B------:R-:W-:Y:S02]  /*3c00*/  ISETP.GE.U32.AND P5, PT, R74, 0x7fffff67, PT ;  /* 0x7fffff674a00780c */ /* 0x000fe40003fa6070 */
[----:B------:R-:W-:Y:S01]  /*3c10*/  IADD3 R74, R157, -0x62, RZ ;  /* 0xffffff9e9d4a7810 */ /* 0x000fe20007ffe0ff */
[----:B------:R1:W-:Y:S01]  /*3c20*/  LDGSTS.E [R154+0x11400], [R76.64], !P6 ;  /* 0x114000004c9a7fae */ /* 0x0003e2000f121844 */
[----:B------:R-:W-:-:S02]  /*3c30*/  ISETP.GE.U32.AND P3, PT, R75, 0x7fffff63, PT ;  /* 0x7fffff634b00780c */ /* 0x000fc40003f66070 */
[C---:B------:R-:W-:Y:S01]  /*3c40*/  IADD3 R75, R157.reuse, -0x66, RZ ;  /* 0xffffff9a9d4b7810 */ /* 0x040fe20007ffe0ff */
[----:B------:R3:W-:Y:S01]  /*3c50*/  LDGSTS.E [R154+0x12400], [R84.64], !P4 ;  /* 0x12400000549a7fae */ /* 0x0007e2000e121844 */
[----:B------:R-:W-:Y:S02]  /*3c60*/  ISETP.GE.U32.AND P6, PT, R74, 0x7fffff5f, PT ;  /* 0x7fffff5f4a00780c */ /* 0x000fe40003fc6070 */
[C---:B------:R-:W-:Y:S01]  /*3c70*/  IADD3 R74, R157.reuse, -0x6a, RZ ;  /* 0xffffff969d4a7810 */ /* 0x040fe20007ffe0ff */
[----:B------:R4:W-:Y:S01]  /*3c80*/  LDGSTS.E [R154+0x13400], [R92.64], !P1 ;  /* 0x134000005c9a7fae */ /* 0x0009e2000c921844 */
[----:B--2---:R-:W-:Y:S02]  /*3c90*/  IADD3 R68, R157, -0x6e, RZ ;  /* 0xffffff929d447810 */ /* 0x004fe40007ffe0ff */
[----:B------:R-:W-:Y:S01]  /*3ca0*/  ISETP.GE.U32.AND P4, PT, R75, 0x7fffff5b, PT ;  /* 0x7fffff5b4b00780c */ /* 0x000fe20003f86070 */
[----:B------:R2:W-:Y:S01]  /*3cb0*/  LDGSTS.E [R154+0x14400], [R100.64], !P2 ;  /* 0x14400000649a7fae */ /* 0x0005e2000d121844 */
[----:B------:R-:W-:Y:S01]  /*3cc0*/  ISETP.GE.U32.AND P2, PT, R68, 0x7fffff53, PT ;  /* 0x7fffff534400780c */ /* 0x000fe20003f46070 */
[----:B-1----:R-:W-:Y:S01]  /*3cd0*/  CS2R R76, SRZ ;  /* 0x00000000004c7805 */ /* 0x002fe2000001ff00 */
[C---:B------:R-:W-:Y:S01]  /*3ce0*/  IADD3 R68, R157.reuse, -0x72, RZ ;  /* 0xffffff8e9d447810 */ /* 0x040fe20007ffe0ff */
[----:B------:R1:W-:Y:S01]  /*3cf0*/  LDGSTS.E [R154+0x15400], [R108.64], !P0 ;  /* 0x154000006c9a7fae */ /* 0x0003e2000c121844 */
[----:B------:R-:W-:Y:S01]  /*3d00*/  ISETP.GE.U32.AND P1, PT, R74, 0x7fffff57, PT ;  /* 0x7fffff574a00780c */ /* 0x000fe20003f26070 */
[----:B---3--:R-:W-:Y:S01]  /*3d10*/  CS2R R84, SRZ ;  /* 0x0000000000547805 */ /* 0x008fe2000001ff00 */
[----:B------:R-:W-:Y:S01]  /*3d20*/  IADD3 R69, R157, -0x76, RZ ;  /* 0xffffff8a9d457810 */ /* 0x000fe20007ffe0ff */
[----:B------:R3:W-:Y:S01]  /*3d30*/  LDGSTS.E [R154+0x16400], [R116.64], !P5 ;  /* 0x16400000749a7fae */ /* 0x0007e2000e921844 */
[----:B------:R-:W-:Y:S01]  /*3d40*/  ISETP.GE.U32.AND P0, PT, R68, 0x7fffff4f, PT ;  /* 0x7fffff4f4400780c */ /* 0x000fe20003f06070 */
[----:B----4-:R-:W-:Y:S01]  /*3d50*/  CS2R R92, SRZ ;  /* 0x00000000005c7805 */ /* 0x010fe2000001ff00 */
[----:B------:R-:W-:Y:S01]  /*3d60*/  ISETP.GE.U32.AND P5, PT, R69, 0x7fffff4b, PT ;  /* 0x7fffff4b4500780c */ /* 0x000fe20003fa6070 */
[----:B------:R3:W-:Y:S01]  /*3d70*/  LDGSTS.E [R154+0x17400], [R124.64], !P3 ;  /* 0x174000007c9a7fae */ /* 0x0007e2000d921844 */
[C---:B------:R-:W-:Y:S01]  /*3d80*/  IADD3 R68, R157.reuse, -0x7a, RZ ;  /* 0xffffff869d447810 */ /* 0x040fe20007ffe0ff */
[----:B--2---:R-:W-:Y:S01]  /*3d90*/  CS2R R100, SRZ ;  /* 0x0000000000647805 */ /* 0x004fe2000001ff00 */
[----:B------:R-:W-:Y:S01]  /*3da0*/  IADD3 R69, R157, -0x7e, RZ ;  /* 0xffffff829d457810 */ /* 0x000fe20007ffe0ff */
[----:B------:R3:W-:Y:S01]  /*3db0*/  LDGSTS.E [R154+0x18400], [R132.64], !P6 ;  /* 0x18400000849a7fae */ /* 0x0007e2000f121844 */
[----:B------:R-:W-:Y:S01]  /*3dc0*/  ISETP.GE.U32.AND P3, PT, R68, 0x7fffff47, PT ;  /* 0x7fffff474400780c */ /* 0x000fe20003f66070 */
[----:B-1----:R-:W-:Y:S01]  /*3dd0*/  CS2R R108, SRZ ;  /* 0x00000000006c7805 */ /* 0x002fe2000001ff00 */
[----:B------:R-:W-:Y:S01]  /*3de0*/  ISETP.GE.U32.AND P6, PT, R69, 0x7fffff43, PT ;  /* 0x7fffff434500780c */ /* 0x000fe20003fc6070 */
[----:B------:R3:W-:Y:S01]  /*3df0*/  LDGSTS.E [R154+0x19400], [R140.64], !P4 ;  /* 0x194000008c9a7fae */ /* 0x0007e2000e121844 */
[----:B------:R-:W-:-:S02]  /*3e00*/  IADD3 R68, R157, -0x43, RZ ;  /* 0xffffffbd9d447810 */ /* 0x000fc40007ffe0ff */
        /* <DEDUP_REMOVED lines=9> */
[----:B------:R-:W-:Y:S01]  /*3ea0*/  ISETP.GE.U32.AND P0, PT, R69, 0x7fffff72, PT ;  /* 0x7fffff724500780c */ /* 0x000fe20003f06070 */
[----:B------:R3:W-:Y:S01]  /*3eb0*/  LDGSTS.E [R154+0x1d400], [R176.64], !P5 ;  /* 0x1d400000b09a7fae */ /* 0x0007e2000e921844 */
[C---:B------:R-:W-:Y:S02]  /*3ec0*/  IADD3 R68, R157.reuse, -0x53, RZ ;  /* 0xffffffad9d447810 */ /* 0x040fe40007ffe0ff */
[----:B------:R-:W-:Y:S01]  /*3ed0*/  IADD3 R69, R157, -0x57, RZ ;  /* 0xffffffa99d457810 */ /* 0x000fe20007ffe0ff */
[----:B------:R3:W-:Y:S01]  /*3ee0*/  LDGSTS.E [R154+0x1e400], [R182.64], !P3 ;  /* 0x1e400000b69a7fae */ /* 0x0007e2000d921844 */
[----:B------:R-:W-:Y:S02]  /*3ef0*/  ISETP.GE.U32.AND P5, PT, R68, 0x7fffff6e, PT ;  /* 0x7fffff6e4400780c */ /* 0x000fe40003fa6070 */
        /* <DEDUP_REMOVED lines=14> */
[C---:B------:R-:W-:Y:S01]  /*3fe0*/  IADD3 R68, R157.reuse, -0x6b, RZ ;  /* 0xffffff959d447810 */ /* 0x040fe20007ffe0ff */
[----:B-1----:R-:W-:Y:S01]  /*3ff0*/  IMAD.SHL.U32 R70, R160, 0x1000, RZ ;  /* 0x00001000a0467824 */ /* 0x002fe200078e00ff */
[----:B------:R-:W-:Y:S01]  /*4000*/  IADD3 R69, R157, -0x6f, RZ ;  /* 0xffffff919d457810 */ /* 0x000fe20007ffe0ff */
[----:B------:R1:W-:Y:S01]  /*4010*/  LDGSTS.E [R153+0x14800], [R102.64], !P5 ;  /* 0x1480000066997fae */ /* 0x0003e2000e921844 */
[----:B------:R-:W-:Y:S01]  /*4020*/  ISETP.GE.U32.AND P0, PT, R68, 0x7fffff56, PT ;  /* 0x7fffff564400780c */ /* 0x000fe20003f06070 */
[----:B--2---:R-:W-:Y:S01]  /*4030*/  CS2R R78, SRZ ;  /* 0x00000000004e7805 */ /* 0x004fe2000001ff00 */
[----:B------:R-:W-:Y:S01]  /*4040*/  ISETP.GE.U32.AND P5, PT, R69, 0x7fffff52, PT ;  /* 0x7fffff524500780c */ /* 0x000fe20003fa6070 */
[----:B------:R2:W-:Y:S01]  /*4050*/  LDGSTS.E [R153+0x15800], [R110.64], !P3 ;  /* 0x158000006e997fae */ /* 0x0005e2000d921844 */
[C---:B------:R-:W-:Y:S01]  /*4060*/  IADD3 R68, R157.reuse, -0x73, RZ ;  /* 0xffffff8d9d447810 */ /* 0x040fe20007ffe0ff */
[----:B----4-:R-:W-:Y:S01]  /*4070*/  CS2R R86, SRZ ;  /* 0x0000000000567805 */ /* 0x010fe2000001ff00 */
[----:B------:R-:W-:Y:S01]  /*4080*/  IADD3 R69, R157, -0x77, RZ ;  /* 0xffffff899d457810 */ /* 0x000fe20007ffe0ff */
[----:B------:R4:W-:Y:S01]  /*4090*/  LDGSTS.E [R153+0x16800], [R118.64], !P6 ;  /* 0x1680000076997fae */ /* 0x0009e2000f121844 */
[----:B------:R-:W-:Y:S01]  /*40a0*/  ISETP.GE.U32.AND P3, PT, R68, 0x7fffff4e, PT ;  /* 0x7fffff4e4400780c */ /* 0x000fe20003f66070 */
[----:B---3--:R-:W-:Y:S01]  /*40b0*/  CS2R R94, SRZ ;  /* 0x00000000005e7805 */ /* 0x008fe2000001ff00 */
[----:B------:R-:W-:Y:S01]  /*40c0*/  ISETP.GE.U32.AND P6, PT, R69, 0x7fffff4a, PT ;  /* 0x7fffff4a4500780c */ /* 0x000fe20003fc6070 */
[----:B------:R4:W-:Y:S01]  /*40d0*/  LDGSTS.E [R153+0x17800], [R126.64], !P4 ;  /* 0x178000007e997fae */ /* 0x0009e2000e121844 */
[C---:B------:R-:W-:Y:S01]  /*40e0*/  IADD3 R68, R157.reuse, -0x7b, RZ ;  /* 0xffffff859d447810 */ /* 0x040fe20007ffe0ff */
[----:B-1----:R-:W-:Y:S01]  /*40f0*/  CS2R R102, SRZ ;  /* 0x0000000000667805 */ /* 0x002fe2000001ff00 */
[----:B------:R-:W-:Y:S01]  /*4100*/  IADD3 R69, R157, -0x7f, RZ ;  /* 0xffffff819d457810 */ /* 0x000fe20007ffe0ff */
[----:B------:R4:W-:Y:S01]  /*4110*/  LDGSTS.E [R153+0x18800], [R134.64], !P1 ;  /* 0x1880000086997fae */ /* 0x0009e2000c921844 */
[----:B------:R-:W-:Y:S01]  /*4120*/  ISETP.GE.U32.AND P4, PT, R68, 0x7fffff46, PT ;  /* 0x7fffff464400780c */ /* 0x000fe20003f86070 */
[----:B--2---:R-:W-:Y:S01]  /*4130*/  CS2R R110, SRZ ;  /* 0x00000000006e7805 */ /* 0x004fe2000001ff00 */
        /* <DEDUP_REMOVED lines=42> */
[----:B------:R-:W-:Y:S01]  /*43e0*/  ISETP.GE.U32.AND P4, PT, R68, 0x7fffff4d, PT ;  /* 0x7fffff4d4400780c */ /* 0x000fe20003f86070 */
[----:B---3--:R-:W-:Y:S01]  /*43f0*/  CS2R R96, SRZ ;  /* 0x0000000000607805 */ /* 0x008fe2000001ff00 */
[----:B------:R-:W-:Y:S01]  /*4400*/  ISETP.GE.U32.AND P1, PT, R69, 0x7fffff49, PT ;  /* 0x7fffff494500780c */ /* 0x000fe20003f26070 */
[----:B------:R-:W-:Y:S01]  /*4410*/  IMAD.SHL.U32 R69, R160, 0x400, RZ ;  /* 0x00000400a0457824 */ /* 0x000fe200078e00ff */
[C---:B------:R-:W-:Y:S01]  /*4420*/  IADD3 R68, R157.reuse, -0x7c, RZ ;  /* 0xffffff849d447810 */ /* 0x040fe20007ffe0ff */
[----:B------:R2:W-:Y:S01]  /*4430*/  LDGSTS.E [R152+0x17c00], [R128.64], !P2 ;  /* 0x17c0000080987fae */ /* 0x0005e2000d121844 */
[----:B------:R-:W-:Y:S02]  /*4440*/  IADD3 R157, R157, -0x80, RZ ;  /* 0xffffff809d9d7810 */ /* 0x000fe40007ffe0ff */
[----:B------:R-:W-:Y:S01]  /*4450*/  ISETP.GE.U32.AND P2, PT, R68, 0x7fffff45, PT ;  /* 0x7fffff454400780c */ /* 0x000fe20003f46070 */
[----:B------:R-:W-:Y:S01]  /*4460*/  IMAD.SHL.U32 R68, R160, 0x20, RZ ;  /* 0x00000020a0447824 */ /* 0x000fe200078e00ff */
[----:B------:R-:W-:Y:S01]  /*4470*/  LOP3.LUT R69, R69, 0x6000, RZ, 0xc0, !PT ;  /* 0x0000600045457812 */ /* 0x000fe200078ec0ff */
[----:B------:R4:W-:Y:S01]  /*4480*/  LDGSTS.E [R152+0x18c00], [R136.64], !P0 ;  /* 0x18c0000088987fae */ /* 0x0009e2000c121844 */
[----:B------:R-:W-:-:S02]  /*4490*/  ISETP.GE.AND P0, PT, R244, R163, PT ;  /* 0x000000a3f400720c */ /* 0x000fc40003f06270 */
[----:B-1----:R-:W-:Y:S01]  /*44a0*/  LOP3.LUT R72, R69, 0x60, R68, 0xf8, !PT ;  /* 0x0000006045487812 */ /* 0x002fe200078ef844 */
[----:B------:R-:W-:Y:S01]  /*44b0*/  IMAD.SHL.U32 R69, R160, 0x4, RZ ;  /* 0x00000004a0457824 */ /* 0x000fe200078e00ff */
[----:B------:R4:W-:Y:S01]  /*44c0*/  LDGSTS.E [R152+0x19c00], [R144.64], !P5 ;  /* 0x19c0000090987fae */ /* 0x0009e2000e921844 */
[----:B------:R-:W-:Y:S01]  /*44d0*/  ISETP.GT.AND P5, PT, R12, 0x7f, PT ;  /* 0x0000007f0c00780c */ /* 0x000fe20003fa4270 */
[----:B--2---:R-:W-:Y:S01]  /*44e0*/  CS2R R128, SRZ ;  /* 0x0000000000807805 */ /* 0x004fe2000001ff00 */
[----:B------:R-:W-:Y:S01]  /*44f0*/  SEL R68, RZ, 0x4, P0 ;  /* 0x00000004ff447807 */ /* 0x000fe20000000000 */
[----:B------:R1:W-:Y:S01]  /*4500*/  LDGSTS.E [R152+0x1ac00], [R66.64], !P3 ;  /* 0x1ac0000042987fae */ /* 0x0003e2000d921844 */
[----:B------:R-:W-:Y:S02]  /*4510*/  LOP3.LUT R155, R72, 0x370, R69, 0x78, !PT ;  /* 0x00000370489b7812 */ /* 0x000fe400078e7845 */
[----:B------:R-:W-:Y:S01]  /*4520*/  SEL R68, R68, RZ, P5 ;  /* 0x000000ff44447207 */ /* 0x000fe20002800000 */
[----:B------:R2:W-:Y:S01]  /*4530*/  LDGSTS.E [R152+0x1bc00], [R64.64], !P6 ;  /* 0x1bc0000040987fae */ /* 0x0005e2000f121844 */
[----:B------:R-:W-:-:S02]  /*4540*/  IADD3 R69, R0, 0x1, RZ ;  /* 0x0000000100457810 */ /* 0x000fc40007ffe0ff */
[----:B------:R-:W-:Y:S02]  /*4550*/  ISETP.GE.AND P0, PT, R227, c[0x0][0x178], PT ;  /* 0x00005e00e3007a0c */ /* 0x000fe40003f06270 */
[----:B------:R-:W-:Y:S02]  /*4560*/  ISETP.NE.U32.AND P5, PT, R68, RZ, PT ;  /* 0x000000ff4400720c */ /* 0x000fe40003fa5070 */
[----:B------:R-:W-:Y:S01]  /*4570*/  ISETP.LT.AND P3, PT, R69, c[0x0][0x17c], !P0 ;  /* 0x00005f0045007a0c */ /* 0x000fe20004761270 */
[----:B------:R-:W-:Y:S01]  /*4580*/  IMAD.WIDE R68, R228, 0x4, R24 ;  /* 0x00000004e4447825 */ /* 0x000fe200078e0218 */
[----:B------:R-:W-:Y:S01]  /*4590*/  ISETP.GE.U32.AND P6, PT, R157, 0x7fffff41, PT ;  /* 0x7fffff419d00780c */ /* 0x000fe20003fc6070 */
[----:B-1----:R-:W-:Y:S01]  /*45a0*/  CS2R R66, SRZ ;  /* 0x0000000000427805 */ /* 0x002fe2000001ff00 */
[----:B------:R-:W-:Y:S01]  /*45b0*/  LOP3.LUT R74, R70, 0x6000, RZ, 0xc0, !PT ;  /* 0x00006000464a7812 */ /* 0x000fe200078ec0ff */
[----:B------:R-:W-:Y:S01]  /*45c0*/  IMAD.MOV.U32 R25, RZ, RZ, c[0x0][0x18c] ;  /* 0x00006300ff197624 */ /* 0x000fe200078e00ff */
[----:B------:R1:W-:Y:S01]  /*45d0*/  LDGSTS.E [R152+0x1cc00], [R68.64], !P4 ;  /* 0x1cc0000044987fae */ /* 0x0003e2000e121844 */
[----:B------:R-:W-:Y:S01]  /*45e0*/  IMAD.SHL.U32 R70, R160, 0x80, RZ ;  /* 0x00000080a0467824 */ /* 0x000fe200078e00ff */
[C---:B------:R-:W-:Y:S01]  /*45f0*/  IADD3 R24, R0.reuse, 0x2, RZ ;  /* 0x0000000200187810 */ /* 0x040fe20007ffe0ff */
[----:B------:R-:W-:Y:S01]  /*4600*/  IMAD.SHL.U32 R25, R25, 0x40, RZ ;  /* 0x0000004019197824 */ /* 0x000fe200078e00ff */
[----:B------:R4:W-:Y:S01]  /*4610*/  LDGSTS.E [R152+0x1dc00], [R28.64], !P1 ;  /* 0x1dc000001c987fae */ /* 0x0009e2000c921844 */
[----:B--2---:R-:W-:Y:S01]  /*4620*/  IADD3 R64, R0, 0x3, RZ ;  /* 0x0000000300407810 */ /* 0x004fe20007ffe0ff */
[----:B------:R-:W-:Y:S01]  /*4630*/  IMAD R161, R161, 0x10, R74 ;  /* 0x00000010a1a17824 */ /* 0x000fe200078e024a */
[----:B------:R-:W-:Y:S01]  /*4640*/  LOP3.LUT R70, R70, 0x1000, RZ, 0xc0, !PT ;  /* 0x0000100046467812 */ /* 0x000fe200078ec0ff */
[----:B------:R-:W-:Y:S01]  /*4650*/  IMAD.WIDE R32, R25, 0x4, R32 ;  /* 0x0000000419207825 */ /* 0x000fe200078e0220 */
[----:B------:R2:W-:Y:S01]  /*4660*/  LDGSTS.E [R152+0x1ec00], [R26.64], !P2 ;  /* 0x1ec000001a987fae */ /* 0x0005e2000d121844 */
[----:B------:R-:W-:-:S02]  /*4670*/  ISETP.LT.AND P4, PT, R24, c[0x0][0x17c], !P0 ;  /* 0x00005f0018007a0c */ /* 0x000fc40004781270 */
[C---:B------:R-:W-:Y:S01]  /*4680*/  IMAD.WIDE R34, R25.reuse, 0x4, R34 ;  /* 0x0000000419227825 */ /* 0x040fe200078e0222 */
[----:B------:R4:W-:Y:S01]  /*4690*/  LDGSTS.E [R152+0x1fc00], [R30.64], !P6 ;  /* 0x1fc000001e987fae */ /* 0x0009e2000f121844 */
[----:B------:R-:W-:Y:S01]  /*46a0*/  IADD3 R24, R0, 0x4, RZ ;  /* 0x0000000400187810 */ /* 0x000fe20007ffe0ff */
[----:B-1----:R-:W-:Y:S01]  /*46b0*/  CS2R R68, SRZ ;  /* 0x0000000000447805 */ /* 0x002fe2000001ff00 */
[C---:B------:R-:W-:Y:S01]  /*46c0*/  IMAD.WIDE R36, R25.reuse, 0x4, R36 ;  /* 0x0000000419247825 */ /* 0x040fe200078e0224 */
[----:B------:R-:W0:Y:S01]  /*46d0*/  LDGDEPBAR ;  /* 0x00000000000079af */ /* 0x000e220000000000 */
[----:B------:R-:W-:Y:S02]  /*46e0*/  ISETP.LT.AND P1, PT, R64, c[0x0][0x17c], !P0 ;  /* 0x00005f0040007a0c */ /* 0x000fe40004721270 */
[C---:B------:R-:W-:Y:S01]  /*46f0*/  IMAD.WIDE R38, R25.reuse, 0x4, R38 ;  /* 0x0000000419267825 */ /* 0x040fe200078e0226 */
[----:B------:R4:W-:Y:S01]  /*4700*/  LDGSTS.E [R3+0x24000], [R32.64], P5 ;  /* 0x2400000020037fae */ /* 0x0009e2000a921844 */
[----:B------:R-:W-:Y:S01]  /*4710*/  ISETP.LT.AND P2, PT, R24, c[0x0][0x17c], !P0 ;  /* 0x00005f0018007a0c */ /* 0x000fe20004741270 */
[----:B------:R-:W-:Y:S01]  /*4720*/  CS2R R64, SRZ ;  /* 0x0000000000407805 */ /* 0x000fe2000001ff00 */
[C---:B-----5:R-:W-:Y:S01]  /*4730*/  IMAD.WIDE R40, R25.reuse, 0x4, R40 ;  /* 0x0000000419287825 */ /* 0x060fe200078e0228 */
[----:B------:R4:W-:Y:S03]  /*4740*/  LDGSTS.E [R3+0x24800], [R34.64], P5 ;  /* 0x2480000022037fae */ /* 0x0009e6000a921844 */
[C---:B------:R-:W-:Y:S01]  /*4750*/  IMAD.WIDE R42, R25.reuse, 0x4, R42 ;  /* 0x00000004192a7825 */ /* 0x040fe200078e022a */
        /* <DEDUP_REMOVED lines=9> */
[----:B------:R-:W-:Y:S01]  /*47f0*/  IMAD.WIDE R52, R25, 0x4, R52 ;  /* 0x0000000419347825 */ /* 0x000fe200078e0234 */
[----:B------:R4:W-:Y:S01]  /*4800*/  LDGSTS.E [R3+0x27800], [R46.64], P5 ;  /* 0x278000002e037fae */ /* 0x0009e2000a921844 */
[----:B-1----:R-:W-:-:S02]  /*4810*/  CS2R R40, SRZ ;  /* 0x0000000000287805 */ /* 0x002fc4000001ff00 */
[C---:B--2---:R-:W-:Y:S01]  /*4820*/  IMAD.WIDE R26, R25.reuse, 0x4, R54 ;  /* 0x00000004191a7825 */ /* 0x044fe200078e0236 */
[----:B------:R1:W-:Y:S01]  /*4830*/  LDGSTS.E [R162+0x24400], [R48.64], P5 ;  /* 0x2440000030a27fae */ /* 0x0003e2000a921844 */
[----:B------:R-:W-:Y:S01]  /*4840*/  CS2R R54, SRZ ;  /* 0x0000000000367805 */ /* 0x000fe2000001ff00 */
[----:B---3--:R-:W-:Y:S01]  /*4850*/  CS2R R42, SRZ ;  /* 0x00000000002a7805 */ /* 0x008fe2000001ff00 */
[C---:B------:R-:W-:Y:S01]  /*4860*/  IMAD.WIDE R56, R25.reuse, 0x4, R56 ;  /* 0x0000000419387825 */ /* 0x040fe200078e0238 */
[----:B------:R2:W-:Y:S01]  /*4870*/  LDGSTS.E [R162+0x24c00], [R50.64], P5 ;  /* 0x24c0000032a27fae */ /* 0x0005e2000a921844 */
[----:B-----5:R-:W-:Y:S02]  /*4880*/  CS2R R44, SRZ ;  /* 0x00000000002c7805 */ /* 0x020fe4000001ff00 */
[----:B------:R-:W-:Y:S01]  /*4890*/  IMAD.WIDE R58, R25, 0x4, R58 ;  /* 0x00000004193a7825 */ /* 0x000fe200078e023a */
[----:B------:R3:W-:Y:S01]  /*48a0*/  LDGSTS.E [R162+0x25400], [R52.64], P5 ;  /* 0x2540000034a27fae */ /* 0x0007e2000a921844 */
[----:B----4-:R-:W-:-:S02]  /*48b0*/  CS2R R46, SRZ ;  /* 0x00000000002e7805 */ /* 0x010fc4000001ff00 */
[C---:B------:R-:W-:Y:S01]  /*48c0*/  IMAD.WIDE R60, R25.reuse, 0x4, R60 ;  /* 0x00000004193c7825 */ /* 0x040fe200078e023c */
[----:B------:R4:W-:Y:S01]  /*48d0*/  LDGSTS.E [R162+0x25c00], [R26.64], P5 ;  /* 0x25c000001aa27fae */ /* 0x0009e2000a921844 */
[----:B-1----:R-:W-:Y:S02]  /*48e0*/  CS2R R48, SRZ ;  /* 0x0000000000307805 */ /* 0x002fe4000001ff00 */
[----:B------:R-:W-:Y:S01]  /*48f0*/  IMAD.WIDE R62, R25, 0x4, R62 ;  /* 0x00000004193e7825 */ /* 0x000fe200078e023e */
[----:B------:R1:W-:Y:S01]  /*4900*/  LDGSTS.E [R162+0x26400], [R56.64], P5 ;  /* 0x2640000038a27fae */ /* 0x0003e2000a921844 */
[----:B--2---:R-:W-:Y:S02]  /*4910*/  CS2R R50, SRZ ;  /* 0x0000000000327805 */ /* 0x004fe4000001ff00 */
[----:B------:R-:W-:Y:S01]  /*4920*/  IMAD.IADD R155, R70, 0x1, R155 ;  /* 0x00000001469b7824 */ /* 0x000fe200078e029b */
[----:B------:R2:W-:Y:S01]  /*4930*/  LDGSTS.E [R162+0x26c00], [R58.64], P5 ;  /* 0x26c000003aa27fae */ /* 0x0005e2000a921844 */
[----:B---3--:R-:W-:Y:S01]  /*4940*/  CS2R R52, SRZ ;  /* 0x0000000000347805 */ /* 0x008fe2000001ff00 */
[----:B------:R-:W-:-:S02]  /*4950*/  CS2R R70, SRZ ;  /* 0x0000000000467805 */ /* 0x000fc4000001ff00 */
[----:B------:R3:W-:Y:S04]  /*4960*/  LDGSTS.E [R162+0x27400], [R60.64], P5 ;  /* 0x274000003ca27fae */ /* 0x0007e8000a921844 */
[----:B------:R5:W-:Y:S01]  /*4970*/  LDGSTS.E [R162+0x27c00], [R62.64], P5 ;  /* 0x27c000003ea27fae */ /* 0x000be2000a921844 */
[----:B------:R-:W-:Y:S01]  /*4980*/  ISETP.GE.AND P5, PT, R12, 0x40, PT ;  /* 0x000000400c00780c */ /* 0x000fe20003fa6270 */
[----:B-1----:R-:W-:Y:S02]  /*4990*/  CS2R R56, SRZ ;  /* 0x0000000000387805 */ /* 0x002fe4000001ff00 */
[----:B------:R-:W0:Y:S01]  /*49a0*/  LDGDEPBAR ;  /* 0x00000000000079af */ /* 0x000e220000000000 */
[----:B--2---:R-:W-:Y:S01]  /*49b0*/  CS2R R58, SRZ ;  /* 0x00000000003a7805 */ /* 0x004fe2000001ff00 */
[----:B---3--:R-:W-:Y:S01]  /*49c0*/  CS2R R60, SRZ ;  /* 0x00000000003c7805 */ /* 0x008fe2000001ff00 */
[----:B-----5:R-:W-:-:S07]  /*49d0*/  CS2R R62, SRZ ;  /* 0x00000000003e7805 */ /* 0x020fce000001ff00 */
[----:B------:R-:W-:Y:S05]  /*49e0*/  @!P5 BRA `(.L_x_0) ;  /* 0x00004f000000d947 */ /* 0x000fea0003800000 */
[C---:B----4-:R-:W-:Y:S01]  /*49f0*/  IMAD.SHL.U32 R28, R25.reuse, 0x8, RZ ;  /* 0x00000008191c7824 */ /* 0x050fe200078e00ff */
[----:B------:R-:W-:Y:S01]  /*4a00*/  SHF.R.S32.HI R26, RZ, 0x1f, R25 ;  /* 0x0000001fff1a7819 */ /* 0x000fe20000011419 */
[----:B------:R-:W-:Y:S01]  /*4a10*/  IMAD.SHL.U32 R158, R160, 0x40, RZ ;  /* 0x00000040a09e7824 */ /* 0x000fe200078e00ff */
[----:B------:R-:W-:Y:S01]  /*4a20*/  SHF.R.S32.HI R24, RZ, 0x1f, R13 ;  /* 0x0000001fff187819 */ /* 0x000fe2000001140d */
[----:B------:R-:W-:Y:S01]  /*4a30*/  IMAD.MOV.U32 R175, RZ, RZ, c[0x0][0x188] ;  /* 0x00006200ffaf7624 */ /* 0x000fe200078e00ff */
[----:B------:R-:W-:Y:S01]  /*4a40*/  SHF.L.U64.HI R30, R25, 0x3, R26 ;  /* 0x00000003191e7819 */ /* 0x000fe2000001021a */
[----:B------:R-:W-:Y:S01]  /*4a50*/  IMAD.MOV.U32 R87, RZ, RZ, c[0x0][0x188] ;  /* 0x00006200ff577624 */ /* 0x000fe200078e00ff */
[CC--:B------:R-:W-:Y:S01]  /*4a60*/  LEA R51, P5, R13.reuse, R28.reuse, 0x2 ;  /* 0x0000001c0d337211 */ /* 0x0c0fe200078a10ff */
[----:B------:R-:W-:Y:S01]  /*4a70*/  IMAD.MOV.U32 R183, RZ, RZ, c[0x0][0x188] ;  /* 0x00006200ffb77624 */ /* 0x000fe200078e00ff */
[----:B------:R-:W-:Y:S01]  /*4a80*/  SHF.R.S32.HI R27, RZ, 0x1f, R18 ;  /* 0x0000001fff1b7819 */ /* 0x000fe20000011412 */
[----:B------:R-:W-:Y:S01]  /*4a90*/  IMAD.MOV.U32 R191, RZ, RZ, c[0x0][0x188] ;  /* 0x00006200ffbf7624 */ /* 0x000fe200078e00ff */
[C---:B------:R-:W-:Y:S01]  /*4aa0*/  LEA R49, P6, R18.reuse, R28, 0x2 ;  /* 0x0000001c12317211 */ /* 0x040fe200078c10ff */
[----:B------:R-:W-:Y:S01]  /*4ab0*/  IMAD.MOV.U32 R72, RZ, RZ, c[0x0][0x188] ;  /* 0x00006200ff487624 */ /* 0x000fe200078e00ff */
[-C--:B------:R-:W-:Y:S01]  /*4ac0*/  LEA.HI.X R56, R13, R30.reuse, R24, 0x2, P5 ;  /* 0x0000001e0d387211 */ /* 0x080fe200028f1418 */
[----:B------:R-:W-:Y:S01]  /*4ad0*/  IMAD.MOV.U32 R121, RZ, RZ, c[0x0][0x188] ;  /* 0x00006200ff797624 */ /* 0x000fe200078e00ff */
[----:B------:R-:W-:Y:S01]  /*4ae0*/  LEA.HI.X R50, R18, R30, R27, 0x2, P6 ;  /* 0x0000001e12327211 */ /* 0x000fe200030f141b */
[----:B------:R-:W-:Y:S01]  /*4af0*/  IMAD.MOV.U32 R74, RZ, RZ, c[0x0][0x188] ;  /* 0x00006200ff4a7624 */ /* 0x000fe200078e00ff */
[----:B------:R-:W-:Y:S01]  /*4b00*/  SHF.R.S32.HI R13, RZ, 0x1f, R14 ;  /* 0x0000001fff0d7819 */ /* 0x000fe2000001140e */
[----:B------:R-:W-:Y:S01]  /*4b10*/  IMAD.MOV.U32 R120, RZ, RZ, c[0x0][0x188] ;  /* 0x00006200ff787624 */ /* 0x000fe200078e00ff */
[----:B------:R-:W-:Y:S01]  /*4b20*/  SHF.R.S32.HI R18, RZ, 0x1f, R19 ;  /* 0x0000001fff127819 */ /* 0x000fe20000011413 */
[----:B------:R-:W-:Y:S01]  /*4b30*/  IMAD.MOV.U32 R113, RZ, RZ, c[0x0][0x188] ;  /* 0x00006200ff717624 */ /* 0x000fe200078e00ff */
[CC--:B------:R-:W-:Y:S01]  /*4b40*/  LEA R47, P5, R14.reuse, R28.reuse, 0x2 ;  /* 0x0000001c0e2f7211 */ /* 0x0c0fe200078a10ff */
        /* <DEDUP_REMOVED lines=47> */
[C---:B------:R-:W-:Y:S01]  /*4e40*/  LEA R141, P5, R5.reuse, R28, 0x2 ;  /* 0x0000001c058d7211 */ /* 0x040fe200078a10ff */
[----:B------:R-:W-:Y:S01]  /*4e50*/  IMAD.MOV.U32 R90, RZ, RZ, c[0x0][0x188] ;  /* 0x00006200ff5a7624 */ /* 0x000fe200078e00ff */
[----:B------:R-:W-:Y:S01]  /*4e60*/  SHF.R.S32.HI R14, RZ, 0x1f, R23 ;  /* 0x0000001fff0e7819 */ /* 0x000fe20000011417 */
[----:B------:R-:W-:Y:S01]  /*4e70*/  IMAD.MOV.U32 R107, RZ, RZ, c[0x0][0x188] ;  /* 0x00006200ff6b7624 */ /* 0x000fe200078e00ff */
[----:B------:R-:W-:Y:S01]  /*4e80*/  SHF.L.U64.HI R226, R226, 0x2, R13 ;  /* 0x00000002e2e27819 */ /* 0x000fe2000001020d */
[----:B------:R-:W-:Y:S01]  /*4e90*/  IMAD.MOV.U32 R106, RZ, RZ, c[0x0][0x188] ;  /* 0x00006200ff6a7624 */ /* 0x000fe200078e00ff */
[----:B------:R-:W-:Y:S01]  /*4ea0*/  LEA.HI.X R140, R5, R30, R140, 0x2, P5 ;  /* 0x0000001e058c7211 */ /* 0x000fe200028f148c */
[----:B------:R-:W-:Y:S01]  /*4eb0*/  IMAD R175, R175, 0x35, RZ ;  /* 0x00000035afaf7824 */ /* 0x000fe200078e02ff */
[----:B------:R-:W-:Y:S01]  /*4ec0*/  SHF.R.S32.HI R13, RZ, 0x1f, R6 ;  /* 0x0000001fff0d7819 */ /* 0x000fe20000011406 */
[----:B------:R-:W-:Y:S01]  /*4ed0*/  IMAD R87, R87, 0x33, RZ ;  /* 0x0000003357577824 */ /* 0x000fe200078e02ff */
[-C--:B------:R-:W-:Y:S01]  /*4ee0*/  LEA R145, P5, R6, R28.reuse, 0x2 ;  /* 0x0000001c06917211 */ /* 0x080fe200078a10ff */
[----:B------:R-:W-:Y:S01]  /*4ef0*/  IMAD R183, R183, 0x2d, RZ ;  /* 0x0000002db7b77824 */ /* 0x000fe200078e02ff */
[----:B------:R-:W-:Y:S01]  /*4f00*/  SHF.L.U64.HI R29, R23, 0x2, R14 ;  /* 0x00000002171d7819 */ /* 0x000fe2000001020e */
[----:B------:R-:W-:Y:S01]  /*4f10*/  IMAD R191, R191, 0x25, RZ ;  /* 0x00000025bfbf7824 */ /* 0x000fe200078e02ff */
[----:B------:R-:W-:Y:S01]  /*4f20*/  SHF.R.S32.HI R14, RZ, 0x1f, R9 ;  /* 0x0000001fff0e7819 */ /* 0x000fe20000011409 */
[----:B------:R-:W-:Y:S01]  /*4f30*/  IMAD R72, R72, 0x32, RZ ;  /* 0x0000003248487824 */ /* 0x000fe200078e02ff */
[----:B------:R-:W-:Y:S01]  /*4f40*/  LEA R143, P6, R9, R28, 0x2 ;  /* 0x0000001c098f7211 */ /* 0x000fe200078c10ff */
[----:B------:R-:W-:Y:S01]  /*4f50*/  IMAD R74, R74, 0x31, RZ ;  /* 0x000000314a4a7824 */ /* 0x000fe200078e02ff */
[-C--:B------:R-:W-:Y:S01]  /*4f60*/  LEA.HI.X R144, R6, R30.reuse, R13, 0x2, P5 ;  /* 0x0000001e06907211 */ /* 0x080fe200028f140d */
[----:B------:R-:W-:Y:S01]  /*4f70*/  IMAD R120, R120, 0x2f, RZ ;  /* 0x0000002f78787824 */ /* 0x000fe200078e02ff */
[----:B------:R-:W-:Y:S01]  /*4f80*/  LOP3.LUT R6, R160, 0x7, RZ, 0xc0, !PT ;  /* 0x00000007a0067812 */ /* 0x000fe200078ec0ff */
[----:B------:R-:W-:Y:S01]  /*4f90*/  IMAD R121, R121, 0x2e, RZ ;  /* 0x0000002e79797824 */ /* 0x000fe200078e02ff */
[----:B------:R-:W-:Y:S01]  /*4fa0*/  LEA.HI.X R9, R9, R30, R14, 0x2, P6 ;  /* 0x0000001e09097211 */ /* 0x000fe200030f140e */
[----:B------:R-:W-:Y:S01]  /*4fb0*/  IMAD R112, R112, 0x2b, RZ ;  /* 0x0000002b70707824 */ /* 0x000fe200078e02ff */
[----:B------:R-:W-:Y:S01]  /*4fc0*/  SHF.R.S32.HI R5, RZ, 0x1f, R10 ;  /* 0x0000001fff057819 */ /* 0x000fe2000001140a */
[----:B------:R-:W-:Y:S01]  /*4fd0*/  IMAD R13, R6, 0x110, RZ ;  /* 0x00000110060d7824 */ /* 0x000fe200078e02ff */
[----:B------:R-:W-:Y:S01]  /*4fe0*/  LEA R147, P6, R10, R28, 0x2 ;  /* 0x0000001c0a937211 */ /* 0x000fe200078c10ff */
[----:B------:R-:W-:Y:S01]  /*4ff0*/  IMAD.SHL.U32 R6, R160, 0x2, RZ ;  /* 0x00000002a0067824 */ /* 0x000fe200078e00ff */
[----:B------:R-:W-:Y:S01]  /*5000*/  SHF.R.S32.HI R150, RZ, 0x1f, R11 ;  /* 0x0000001fff967819 */ /* 0x000fe2000001140b */
[----:B------:R-:W-:Y:S01]  /*5010*/  IMAD R113, R113, 0x2a, RZ ;  /* 0x0000002a71717824 */ /* 0x000fe200078e02ff */
[----:B------:R-:W-:Y:S01]  /*5020*/  LEA.HI.X R146, R10, R30, R5, 0x2, P6 ;  /* 0x0000001e0a927211 */ /* 0x000fe200030f1405 */
[----:B------:R-:W-:Y:S01]  /*5030*/  IMAD R104, R104, 0x29, RZ ;  /* 0x0000002968687824 */ /* 0x000fe200078e02ff */
[----:B------:R-:W-:Y:S01]  /*5040*/  LEA R151, P6, R11, R28, 0x2 ;  /* 0x0000001c0b977211 */ /* 0x000fe200078c10ff */
[----:B------:R-:W-:Y:S01]  /*5050*/  IMAD R105, R105, 0x27, RZ ;  /* 0x0000002769697824 */ /* 0x000fe200078e02ff */
[----:B------:R-:W-:Y:S01]  /*5060*/  LOP3.LUT R13, R13, 0x30, R6, 0x78, !PT ;  /* 0x000000300d0d7812 */ /* 0x000fe200078e7806 */
[----:B------:R-:W-:Y:S01]  /*5070*/  IMAD R88, R88, 0x26, RZ ;  /* 0x0000002658587824 */ /* 0x000fe200078e02ff */
[----:B------:R-:W-:Y:S01]  /*5080*/  LEA.HI.X R150, R11, R30, R150, 0x2, P6 ;  /* 0x0000001e0b967211 */ /* 0x000fe200030f1496 */
[----:B------:R-:W-:Y:S01]  /*5090*/  IMAD R89, R89, 0x23, RZ ;  /* 0x0000002359597824 */ /* 0x000fe200078e02ff */
[----:B------:R-:W-:Y:S01]  /*50a0*/  SHF.R.S32.HI R159, RZ, 0x1f, R12 ;  /* 0x0000001fff9f7819 */ /* 0x000fe2000001140c */
[----:B------:R-:W-:Y:S01]  /*50b0*/  IMAD R73, R73, 0x22, RZ ;  /* 0x0000002249497824 */ /* 0x000fe200078e02ff */
[----:B------:R-:W-:Y:S01]  /*50c0*/  IADD3 R6, P6, R51, c[0x0][0x168], RZ ;  /* 0x00005a0033067a10 */ /* 0x000fe20007fde0ff */
[----:B------:R-:W-:Y:S01]  /*50d0*/  IMAD R134, R134, 0x21, RZ ;  /* 0x0000002186867824 */ /* 0x000fe200078e02ff */
[----:B------:R-:W-:Y:S01]  /*50e0*/  LEA.HI R159, R159, R12, RZ, 0x6 ;  /* 0x0000000c9f9f7211 */ /* 0x000fe200078f30ff */
[----:B------:R-:W-:Y:S01]  /*50f0*/  IMAD.SHL.U32 R135, R135, 0x20, RZ ;  /* 0x0000002087877824 */ /* 0x000fe200078e00ff */
[----:B------:R-:W-:Y:S01]  /*5100*/  IADD3.X R14, R56, c[0x0][0x16c], RZ, P6, !PT ;  /* 0x00005b00380e7a10 */ /* 0x000fe200037fe4ff */
[----:B------:R-:W-:Y:S01]  /*5110*/  IMAD R126, R126, 0x1f, RZ ;  /* 0x0000001f7e7e7824 */ /* 0x000fe200078e02ff */
[----:B------:R-:W-:Y:S01]  /*5120*/  IADD3 R12, P6, R49, c[0x0][0x168], RZ ;  /* 0x00005a00310c7a10 */ /* 0x000fe20007fde0ff */
[----:B------:R-:W-:Y:S01]  /*5130*/  IMAD R127, R127, 0x1e, RZ ;  /* 0x0000001e7f7f7824 */ /* 0x000fe200078e02ff */
[----:B------:R-:W-:Y:S01]  /*5140*/  LOP3.LUT R158, R13, 0x800, R158, 0xf8, !PT ;  /* 0x000008000d9e7812 */ /* 0x000fe200078ef89e */
[----:B------:R-:W-:Y:S01]  /*5150*/  IMAD R118, R118, 0x1d, RZ ;  /* 0x0000001d76767824 */ /* 0x000fe200078e02ff */
[----:B------:R-:W-:Y:S01]  /*5160*/  IADD3.X R16, R50, c[0x0][0x16c], RZ, P6, !PT ;  /* 0x00005b0032107a10 */ /* 0x000fe200037fe4ff */
[----:B------:R-:W-:Y:S01]  /*5170*/  IMAD R119, R119, 0x1b, RZ ;  /* 0x0000001b77777824 */ /* 0x000fe200078e02ff */
[----:B------:R-:W-:Y:S01]  /*5180*/  SHF.R.S32.HI R15, RZ, 0x1f, R8 ;  /* 0x0000001fff0f7819 */ /* 0x000fe20000011408 */
[----:B------:R-:W-:Y:S01]  /*5190*/  IMAD R132, R132, 0x1a, RZ ;  /* 0x0000001a84847824 */ /* 0x000fe200078e02ff */
[----:B------:R-:W-:Y:S01]  /*51a0*/  IADD3 R13, P6, R47, c[0x0][0x168], RZ ;  /* 0x00005a002f0d7a10 */ /* 0x000fe20007fde0ff */
[----:B------:R-:W-:Y:S01]  /*51b0*/  IMAD R133, R133, 0x17, RZ ;  /* 0x0000001785857824 */ /* 0x000fe200078e02ff */
[----:B------:R-:W-:Y:S01]  /*51c0*/  SHF.L.U64.HI R8, R8, 0x2, R15 ;  /* 0x0000000208087819 */ /* 0x000fe2000001020f */
[----:B------:R-:W-:Y:S01]  /*51d0*/  IMAD R124, R124, 0x16, RZ ;  /* 0x000000167c7c7824 */ /* 0x000fe200078e02ff */
[----:B------:R-:W-:Y:S01]  /*51e0*/  IADD3.X R18, R48, c[0x0][0x16c], RZ, P6, !PT ;  /* 0x00005b0030127a10 */ /* 0x000fe200037fe4ff */
[----:B------:R-:W-:Y:S01]  /*51f0*/  IMAD R125, R125, 0x15, RZ ;  /* 0x000000157d7d7824 */ /* 0x000fe200078e02ff */
[----:B------:R-:W-:Y:S01]  /*5200*/  IADD3 R15, P6, R45, c[0x0][0x168], RZ ;  /* 0x00005a002d0f7a10 */ /* 0x000fe20007fde0ff */
[----:B------:R-:W-:Y:S01]  /*5210*/  IMAD R116, R116, 0x13, RZ ;  /* 0x0000001374747824 */ /* 0x000fe200078e02ff */
[----:B------:R-:W-:Y:S01]  /*5220*/  SHF.R.S32.HI R148, RZ, 0x1f, R7 ;  /* 0x0000001fff947819 */ /* 0x000fe20000011407 */
[----:B------:R-:W-:Y:S01]  /*5230*/  IMAD R117, R117, 0x12, RZ ;  /* 0x0000001275757824 */ /* 0x000fe200078e02ff */
[----:B------:R-:W-:Y:S01]  /*5240*/  IADD3.X R20, R46, c[0x0][0x16c], RZ, P6, !PT ;  /* 0x00005b002e147a10 */ /* 0x000fe200037fe4ff */
[----:B------:R-:W-:Y:S01]  /*5250*/  IMAD R75, R75, 0x11, RZ ;  /* 0x000000114b4b7824 */ /* 0x000fe200078e02ff */
[----:B------:R-:W-:Y:S01]  /*5260*/  IADD3 R17, P6, R44, c[0x0][0x168], RZ ;  /* 0x00005a002c117a10 */ /* 0x000fe20007fde0ff */
[----:B------:R-:W-:Y:S01]  /*5270*/  IMAD.SHL.U32 R122, R122, 0x10, RZ ;  /* 0x000000107a7a7824 */ /* 0x000fe200078e00ff */
[----:B------:R-:W-:Y:S01]  /*5280*/  LEA R149, P5, R7, R28, 0x2 ;  /* 0x0000001c07957211 */ /* 0x000fe200078a10ff */
[----:B------:R-:W-:Y:S01]  /*5290*/  IMAD.MOV.U32 R28, RZ, RZ, R157 ;  /* 0x000000ffff1c7224 */ /* 0x000fe200078e009d */
[----:B------:R-:W-:Y:S01]  /*52a0*/  IADD3.X R22, R43, c[0x0][0x16c], RZ, P6, !PT ;  /* 0x00005b002b167a10 */ /* 0x000fe200037fe4ff */
[----:B------:R-:W-:Y:S01]  /*52b0*/  IMAD.SHL.U32 R157, R25, 0x4, RZ ;  /* 0x00000004199d7824 */ /* 0x000fe200078e00ff */
[----:B------:R-:W-:Y:S01]  /*52c0*/  IADD3 R19, P6, R19, c[0x0][0x168], RZ ;  /* 0x00005a0013137a10 */ /* 0x000fe20007fde0ff */
[----:B------:R-:W-:Y:S01]  /*52d0*/  IMAD R123, R123, 0xf, RZ ;  /* 0x0000000f7b7b7824 */ /* 0x000fe200078e02ff */
[----:B------:R-:W-:Y:S01]  /*52e0*/  LEA.HI.X R148, R7, R30, R148, 0x2, P5 ;  /* 0x0000001e07947211 */ /* 0x000fe200028f1494 */
[----:B------:R-:W-:Y:S01]  /*52f0*/  IMAD R114, R114, 0xe, RZ ;  /* 0x0000000e72727824 */ /* 0x000fe200078e02ff */
[----:B------:R-:W-:Y:S01]  /*5300*/  IADD3.X R24, R24, c[0x0][0x16c], RZ, P6, !PT ;  /* 0x00005b0018187a10 */ /* 0x000fe200037fe4ff */
[----:B------:R-:W-:Y:S01]  /*5310*/  IMAD R115, R115, 0xb, RZ ;  /* 0x0000000b73737824 */ /* 0x000fe200078e02ff */
[----:B------:R-:W-:Y:S01]  /*5320*/  IADD3 R21, P6, R41, c[0x0][0x168], RZ ;  /* 0x00005a0029157a10 */ /* 0x000fe20007fde0ff */
[----:B------:R-:W-:Y:S01]  /*5330*/  IMAD R106, R106, 0xa, RZ ;  /* 0x0000000a6a6a7824 */ /* 0x000fe200078e02ff */
[----:B------:R-:W-:Y:S01]  /*5340*/  SHF.L.U64.HI R10, R25, 0x2, R26 ;  /* 0x00000002190a7819 */ /* 0x000fe2000001021a */
[----:B------:R-:W-:Y:S01]  /*5350*/  IMAD R107, R107, 0x9, RZ ;  /* 0x000000096b6b7824 */ /* 0x000fe200078e02ff */
[----:B------:R-:W-:Y:S01]  /*5360*/  IADD3.X R7, R39, c[0x0][0x16c], RZ, P6, !PT ;  /* 0x00005b0027077a10 */ /* 0x000fe200037fe4ff */
[----:B------:R-:W-:Y:S01]  /*5370*/  IMAD.SHL.U32 R90, R90, 0x8, RZ ;  /* 0x000000085a5a7824 */ /* 0x000fe200078e00ff */
[----:B------:R-:W-:Y:S01]  /*5380*/  IADD3 R23, P6, R37, c[0x0][0x168], RZ ;  /* 0x00005a0025177a10 */ /* 0x000fe20007fde0ff */
[----:B------:R-:W-:Y:S01]  /*5390*/  IMAD R91, R91, 0x7, RZ ;  /* 0x000000075b5b7824 */ /* 0x000fe200078e02ff */
[----:B------:R-:W-:Y:S01]  /*53a0*/  LOP3.LUT R5, R160, 0x3, RZ, 0xc0, !PT ;  /* 0x00000003a0057812 */ /* 0x000fe200078ec0ff */
[----:B------:R-:W-:Y:S01]  /*53b0*/  IMAD.MOV.U32 R27, RZ, RZ, RZ ;  /* 0x000000ffff1b7224 */ /* 0x000fe200078e00ff */
[----:B------:R-:W-:Y:S01]  /*53c0*/  IADD3.X R25, R35, c[0x0][0x16c], RZ, P6, !PT ;  /* 0x00005b0023197a10 */ /* 0x000fe200037fe4ff */
[----:B------:R-:W-:Y:S01]  /*53d0*/  IMAD.MOV.U32 R11, RZ, RZ, -0x1 ;  /* 0xffffffffff0b7424 */ /* 0x000fe200078e00ff */
[----:B------:R-:W-:Y:S01]  /*53e0*/  IADD3 R137, P6, R137, c[0x0][0x168], RZ ;  /* 0x00005a0089897a10 */ /* 0x000fe20007fde0ff */
[----:B------:R-:W-:Y:S01]  /*53f0*/  IMAD R5, R5, 0x420, RZ ;  /* 0x0000042005057824 */ /* 0x000fe200078e02ff */
[----:B------:R-:W-:Y:S01]  /*5400*/  LEA R26, P5, R228, R4, 0x3 ;  /* 0x00000004e41a7211 */ /* 0x000fe200078a18ff */
[----:B------:R-:W-:Y:S01]  /*5410*/  IMAD.MOV.U32 R4, RZ, RZ, 0x1 ;  /* 0x00000001ff047424 */ /* 0x000fe200078e00ff */
[----:B------:R-:W-:Y:S01]  /*5420*/  IADD3.X R136, R136, c[0x0][0x16c], RZ, P6, !PT ;  /* 0x00005b0088887a10 */ /* 0x000fe200037fe4ff */
[----:B------:R-:W-:Y:S01]  /*5430*/  CS2R R52, SRZ ;  /* 0x0000000000347805 */ /* 0x000fe2000001ff00 */
[----:B------:R-:W-:Y:S01]  /*5440*/  IADD3 R139, P6, R139, c[0x0][0x168], RZ ;  /* 0x00005a008b8b7a10 */ /* 0x000fe20007fde0ff */
[----:B------:R-:W-:Y:S01]  /*5450*/  CS2R R54, SRZ ;  /* 0x0000000000367805 */ /* 0x000fe2000001ff00 */
[----:B------:R-:W-:Y:S01]  /*5460*/  SHF.R.S32.HI R33, RZ, 0x1f, R228 ;  /* 0x0000001fff217819 */ /* 0x000fe200000114e4 */
[----:B------:R-:W-:Y:S01]  /*5470*/  CS2R R96, SRZ ;  /* 0x0000000000607805 */ /* 0x000fe2000001ff00 */
        /* <DEDUP_REMOVED lines=10> */
[----:B------:R-:W-:Y:S01]  /*5520*/  LOP3.LUT R160, R5, 0xdc, R160, 0x78, !PT ;  /* 0x000000dc05a07812 */ /* 0x000fe200078e78a0 */
        /* <DEDUP_REMOVED lines=37> */
[----:B------:R-:W-:-:S02]  /*5780*/  SHF.R.S32.HI R225, RZ, 0x1f, R230 ;  /* 0x0000001fffe17819 */ /* 0x000fc400000114e6 */
[----:B------:R-:W-:Y:S02]  /*5790*/  IADD3.X R148, R148, c[0x0][0x16c], RZ, P6, !PT ;  /* 0x00005b0094947a10 */ /* 0x000fe400037fe4ff */
[----:B------:R-:W-:Y:S02]  /*57a0*/  LEA.HI.X R9, R228, R29, R33, 0x3, P5 ;  /* 0x0000001de4097211 */ /* 0x000fe400028f1c21 */
[----:B------:R-:W-:Y:S02]  /*57b0*/  SHF.R.S32.HI R165, RZ, 0x1f, R246 ;  /* 0x0000001fffa57819 */ /* 0x000fe400000114f6 */
[----:B------:R-:W-:Y:S02]  /*57c0*/  SHF.R.S32.HI R166, RZ, 0x1f, R247 ;  /* 0x0000001fffa67819 */ /* 0x000fe400000114f7 */
[----:B------:R-:W-:Y:S02]  /*57d0*/  SHF.R.S32.HI R31, RZ, 0x1f, R248 ;  /* 0x0000001fff1f7819 */ /* 0x000fe400000114f8 */
[----:B------:R-:W-:-:S02]  /*57e0*/  SHF.R.S32.HI R5, RZ, 0x1f, R250 ;  /* 0x0000001fff057819 */ /* 0x000fc400000114fa */
[----:B------:R-:W-:Y:S02]  /*57f0*/  SHF.R.S32.HI R171, RZ, 0x1f, R234 ;  /* 0x0000001fffab7819 */ /* 0x000fe400000114ea */
[----:B------:R-:W-:Y:S02]  /*5800*/  SHF.R.S32.HI R172, RZ, 0x1f, R251 ;  /* 0x0000001fffac7819 */ /* 0x000fe400000114fb */
        /* <DEDUP_REMOVED lines=42> */
[----:B------:R-:W-:Y:S02]  /*5ab0*/  IADD3 R151, P6, R151, c[0x0][0x168], RZ ;  /* 0x00005a0097977a10 */ /* 0x000fe40007fde0ff */
[----:B------:R-:W-:Y:S02]  /*5ac0*/  IADD3 R26, P5, R26, c[0x0][0x160], RZ ;  /* 0x000058001a1a7a10 */ /* 0x000fe40007fbe0ff */
[----:B------:R-:W-:Y:S02]  /*5ad0*/  SHF.R.S32.HI R159, RZ, 0x6, R159 ;  /* 0x00000006ff9f7819 */ /* 0x000fe4000001149f */
[----:B------:R-:W-:-:S02]  /*5ae0*/  SHF.L.U64.HI R174, R175, 0x2, R174 ;  /* 0x00000002afae7819 */ /* 0x000fc400000102ae */
[----:B------:R-:W-:Y:S02]  /*5af0*/  SHF.L.U64.HI R163, R245, 0x2, R70 ;  /* 0x00000002f5a37819 */ /* 0x000fe40000010246 */
[----:B------:R-:W-:Y:S01]  /*5b00*/  SHF.L.U64.HI R167, R233, 0x2, R68 ;  /* 0x00000002e9a77819 */ /* 0x000fe20000010244 */
[----:B------:R-:W-:Y:S01]  /*5b10*/  CS2R R70, SRZ ;  /* 0x0000000000467805 */ /* 0x000fe2000001ff00 */
        /* <DEDUP_REMOVED lines=8> */
[----:B------:R-:W-:-:S02]  /*5ba0*/  SHF.L.U64.HI R190, R191, 0x2, R190 ;  /* 0x00000002bfbe7819 */ /* 0x000fc400000102be */
[----:B------:R-:W-:Y:S02]  /*5bb0*/  SHF.L.U64.HI R202, R203, 0x2, R202 ;  /* 0x00000002cbca7819 */ /* 0x000fe400000102ca */
[----:B------:R-:W-:Y:S02]  /*5bc0*/  SHF.L.U64.HI R214, R215, 0x2, R214 ;  /* 0x00000002d7d67819 */ /* 0x000fe400000102d6 */
[----:B------:R-:W-:Y:S02]  /*5bd0*/  SHF.L.U64.HI R221, R232, 0x2, R221 ;  /* 0x00000002e8dd7819 */ /* 0x000fe400000102dd */
[----:B------:R-:W-:Y:S02]  /*5be0*/  SHF.L.U64.HI R222, R223, 0x2, R222 ;  /* 0x00000002dfde7819 */ /* 0x000fe400000102de */
[----:B------:R-:W-:Y:S02]  /*5bf0*/  SHF.L.U64.HI R224, R231, 0x2, R224 ;  /* 0x00000002e7e07819 */ /* 0x000fe400000102e0 */
[----:B------:R-:W-:-:S02]  /*5c00*/  SHF.L.U64.HI R225, R230, 0x2, R225 ;  /* 0x00000002e6e17819 */ /* 0x000fc400000102e1 */
[----:B------:R-:W-:Y:S02]  /*5c10*/  SHF.L.U64.HI R164, R228, 0x2, R33 ;  /* 0x00000002e4a47819 */ /* 0x000fe40000010221 */
[----:B------:R-:W-:Y:S02]  /*5c20*/  IADD3.X R150, R150, c[0x0][0x16c], RZ, P6, !PT ;  /* 0x00005b0096967a10 */ /* 0x000fe400037fe4ff */
[----:B------:R-:W-:Y:S02]  /*5c30*/  SHF.L.U64.HI R165, R246, 0x2, R165 ;  /* 0x00000002f6a57819 */ /* 0x000fe400000102a5 */
[----:B------:R-:W-:Y:S02]  /*5c40*/  SHF.L.U64.HI R166, R247, 0x2, R166 ;  /* 0x00000002f7a67819 */ /* 0x000fe400000102a6 */
[----:B------:R-:W-:Y:S02]  /*5c50*/  SHF.L.U64.HI R168, R248, 0x2, R31 ;  /* 0x00000002f8a87819 */ /* 0x000fe4000001021f */
        /* <DEDUP_REMOVED lines=45> */
[----:B------:R-:W-:Y:S02]  /*5f30*/  IADD3.X R9, R9, c[0x0][0x164], RZ, P5, !PT ;  /* 0x0000590009097a10 */ /* 0x000fe40002ffe4ff */
[----:B------:R-:W-:Y:S02]  /*5f40*/  IADD3 R232, R159, -0x2, RZ ;  /* 0xfffffffe9fe87810 */ /* 0x000fe40007ffe0ff */
[----:B------:R-:W-:Y:S02]  /*5f50*/  LOP3.LUT R231, R160, 0x20, RZ, 0x3c, !PT ;  /* 0x00000020a0e77812 */ /* 0x000fe400078e3cff */
[----:B------:R-:W-:-:S02]  /*5f60*/  LOP3.LUT R230, R158, 0x40, RZ, 0x3c, !PT ;  /* 0x000000409ee67812 */ /* 0x000fc400078e3cff */
.L_x_1:
[----:B------:R-:W-:-:S04]  /*5f70*/  DEPBAR.LE SB0, 0x2 ;  /* 0x000080800000791a */ /* 0x000fc80000000000 */
[----:B------:R-:W-:Y:S01]  /*5f80*/  IADD3 R11, R11, 0x1, RZ ;  /* 0x000000010b0b7810 */ /* 0x000fe20007ffe0ff */
[----:B------:R-:W-:Y:S01]  /*5f90*/  BAR.SYNC.DEFER_BLOCKING 0x0 ;  /* 0x0000000000007b1d */ /* 0x000fe20000010000 */
[----:B------:R-:W-:Y:S02]  /*5fa0*/  ISETP.GT.AND P6, PT, R28, RZ, PT ;  /* 0x000000ff1c00720c */ /* 0x000fe40003fc4270 */
[C---:B------:R-:W-:Y:S02]  /*5fb0*/  ISETP.GT.AND P5, PT, R11.reuse, 0x1, PT ;  /* 0x000000010b00780c */ /* 0x040fe40003fa4270 */
[----:B------:R-:W-:Y:S02]  /*5fc0*/  IADD3 R4, R4, 0x1, RZ ;  /* 0x0000000104047810 */ /* 0x000fe40007ffe0ff */
[----:B------:R-:W-:Y:S02]  /*5fd0*/  SEL R11, R11, RZ, !P5 ;  /* 0x000000ff0b0b7207 */ /* 0x000fe40006800000 */
[----:B------:R-:W-:-:S02]  /*5fe0*/  ISETP.GE.AND P5, PT, R27, R232, PT ;  /* 0x000000e81b00720c */ /* 0x000fc40003fa6270 */
[----:B------:R-:W-:Y:S01]  /*5ff0*/  IADD3 R27, R27, 0x1, RZ ;  /* 0x000000011b1b7810 */ /* 0x000fe20007ffe0ff */
[C---:B------:R-:W-:Y:S02]  /*6000*/  IMAD R29, R11.reuse, 0x10000, R160 ;  /* 0x000100000b1d7824 */ /* 0x040fe400078e02a0 */
[C---:B------:R-:W-:Y:S02]  /*6010*/  IMAD R30, R11.reuse, 0x10000, R231 ;  /* 0x000100000b1e7824 */ /* 0x040fe400078e02e7 */
[C---:B------:R-:W-:Y:S02]  /*6020*/  IMAD R31, R11.reuse, 0x4000, R158 ;  /* 0x000040000b1f7824 */ /* 0x040fe400078e029e */
[----:B------:R-:W-:Y:S01]  /*6030*/  IMAD R5, R11, 0x4000, R230 ;  /* 0x000040000b057824 */ /* 0x000fe200078e02e6 */
[----:B------:R-:W-:Y:S04]  /*6040*/  LDS R116, [R29+0x300] ;  /* 0x000300001d747984 */ /* 0x000fe80000000800 */
[----:B------:R-:W-:Y:S04]  /*6050*/  LDS R118, [R29+0x1300] ;  /* 0x001300001d767984 */ /* 0x000fe80000000800 */
[----:B------:R-:W-:Y:S04]  /*6060*/  LDS R117, [R30+0x300] ;  /* 0x000300001e757984 */ /* 0x000fe80000000800 */
[----:B------:R-:W-:Y:S04]  /*6070*/  LDS R119, [R30+0x1300] ;  /* 0x001300001e777984 */ /* 0x000fe80000000800 */
[----:B------:R-:W1:Y:S04]  /*6080*/  LDSM.16.M88.4 R32, [R31+0x20000] ;  /* 0x020000001f20783b */ /* 0x000e680000000200 */
[----:B------:R-:W-:Y:S04]  /*6090*/  LDS R112, [R29] ;  /* 0x000000001d707984 */ /* 0x000fe80000000800 */
[----:B------:R-:W-:Y:S04]  /*60a0*/  LDS R114, [R29+0x1000] ;  /* 0x001000001d727984 */ /* 0x000fe80000000800 */
[----:B------:R-:W-:Y:S04]  /*60b0*/  LDS R113, [R30] ;  /* 0x000000001e717984 */ /* 0x000fe80000000800 */
[----:B------:R-:W2:Y:S04]  /*60c0*/  LDS R115, [R30+0x1000] ;  /* 0x001000001e737984 */ /* 0x000ea80000000800 */
[----:B------:R-:W3:Y:S04]  /*60d0*/  LDSM.16.M88.4 R72, [R31+0x21000] ;  /* 0x021000001f48783b */ /* 0x000ee80000000200 */
[----:B------:R-:W-:Y:S04]  /*60e0*/  LDS R124, [R29+0x100] ;  /* 0x000100001d7c7984 */ /* 0x000fe80000000800 */
[----:B------:R-:W-:Y:S04]  /*60f0*/  LDS R126, [R29+0x1100] ;  /* 0x001100001d7e7984 */ /* 0x000fe80000000800 */
[----:B------:R-:W-:Y:S04]  /*6100*/  LDS R125, [R30+0x100] ;  /* 0x000100001e7d7984 */ /* 0x000fe80000000800 */
[----:B------:R-:W4:Y:S04]  /*6110*/  LDS R127, [R30+0x1100] ;  /* 0x001100001e7f7984 */ /* 0x000f280000000800 */
[----:B------:R-:W5:Y:S01]  /*6120*/  LDSM.16.M88.4 R88, [R31+0x22000] ;  /* 0x022000001f58783b */ /* 0x000f620000000200 */
[-C--:B-1----:R-:W-:Y:S03]  /*6130*/  HMMA.1688.F32.TF32 R36, R116, R32.reuse, R128 ;  /* 0x000000207424723c */ /* 0x082fe60000081080 */
[----:B------:R-:W1:Y:S04]  /*6140*/  LDSM.16.M88.4 R104, [R31+0x23000] ;  /* 0x023000001f68783b */ /* 0x000e680000000200 */
[----:B------:R-:W-:Y:S04]  /*6150*/  LDS R120, [R29+0x200] ;  /* 0x000200001d787984 */ /* 0x000fe80000000800 */
[----:B------:R-:W-:Y:S04]  /*6160*/  LDS R122, [R29+0x1200] ;  /* 0x001200001d7a7984 */ /* 0x000fe80000000800 */
[----:B------:R-:W-:Y:S01]  /*6170*/  LDS R121, [R30+0x200] ;  /* 0x000200001e797984 */ /* 0x000fe20000000800 */
[C---:B--2---:R-:W-:Y:S03]  /*6180*/  HMMA.1688.F32.TF32 R52, R112.reuse, R32, R52 ;  /* 0x000000207034723c */ /* 0x044fe60000081034 */
[----:B------:R-:W2:Y:S05]  /*6190*/  LDS R123, [R30+0x1200] ;  /* 0x001200001e7b7984 */ /* 0x000eaa0000000800 */
[-C--:B---3--:R-:W-:Y:S08]  /*61a0*/  HMMA.1688.F32.TF32 R128, R112, R72.reuse, R96 ;  /* 0x000000487080723c */ /* 0x088ff00000081060 */
[----:B------:R-:W-:Y:S08]  /*61b0*/  HMMA.1688.F32.TF32 R40, R116, R72, R40 ;  /* 0x000000487428723c */ /* 0x000ff00000081028 */
[C---:B----4-:R-:W-:Y:S08]  /*61c0*/  HMMA.1688.F32.TF32 R48, R124.reuse, R32, R48 ;  /* 0x000000207c30723c */ /* 0x050ff00000081030 */
[C---:B------:R-:W-:Y:S08]  /*61d0*/  HMMA.1688.F32.TF32 R60, R124.reuse, R72, R60 ;  /* 0x000000487c3c723c */ /* 0x040ff0000008103c */
[-C--:B-----5:R-:W-:Y:S08]  /*61e0*/  HMMA.1688.F32.TF32 R96, R124, R88.reuse, R76 ;  /* 0x000000587c60723c */ /* 0x0a0ff0000008104c */
[----:B------:R-:W-:Y:S08]  /*61f0*/  HMMA.1688.F32.TF32 R68, R116, R88, R68 ;  /* 0x000000587444723c */ /* 0x000ff00000081044 */
[-C--:B-1----:R-:W-:Y:S08]  /*6200*/  HMMA.1688.F32.TF32 R124, R124, R104.reuse, R100 ;  /* 0x000000687c7c723c */ /* 0x082ff00000081064 */
[----:B------:R-:W-:Y:S01]  /*6210*/  HMMA.1688.F32.TF32 R116, R116, R104, R84 ;  /* 0x000000687474723c */ /* 0x000fe20000081054 */
[----:B------:R-:W-:Y:S04]  /*6220*/  LDS R84, [R29+0x2000] ;  /* 0x002000001d547984 */ /* 0x000fe80000000800 */
[----:B------:R-:W-:Y:S03]  /*6230*/  LDS R86, [R29+0x3000] ;  /* 0x003000001d567984 */ /* 0x000fe60000000800 */
[C---:B--2---:R-:W-:Y:S01]  /*6240*/  HMMA.1688.F32.TF32 R44, R120.reuse, R32, R44 ;  /* 0x00000020782c723c */ /* 0x044fe2000008102c */
[----:B------:R-:W-:Y:S04]  /*6250*/  LDS R85, [R30+0x2000] ;  /* 0x002000001e557984 */ /* 0x000fe80000000800 */
[----:B------:R-:W1:Y:S03]  /*6260*/  LDS R87, [R30+0x3000] ;  /* 0x003000001e577984 */ /* 0x000e660000000800 */
[C---:B------:R-:W-:Y:S08]  /*6270*/  HMMA.1688.F32.TF32 R64, R120.reuse, R72, R64 ;  /* 0x000000487840723c */ /* 0x040ff00000081040 */
[C---:B------:R-:W-:Y:S08]  /*6280*/  HMMA.1688.F32.TF32 R80, R120.reuse, R88, R80 ;  /* 0x000000587850723c */ /* 0x040ff00000081050 */
[----:B------:R-:W-:Y:S01]  /*6290*/  HMMA.1688.F32.TF32 R100, R120, R104, R108 ;  /* 0x000000687864723c */ /* 0x000fe2000008106c */
[----:B------:R-:W-:Y:S04]  /*62a0*/  LDS R120, [R29+0x2100] ;  /* 0x002100001d787984 */ /* 0x000fe80000000800 */
[----:B------:R-:W-:Y:S03]  /*62b0*/  LDS R122, [R29+0x3100] ;  /* 0x003100001d7a7984 */ /* 0x000fe60000000800 */
[C---:B------:R-:W-:Y:S01]  /*62c0*/  HMMA.1688.F32.TF32 R132, R112.reuse, R88, R56 ;  /* 0x000000587084723c */ /* 0x040fe20000081038 */
[----:B------:R-:W-:Y:S04]  /*62d0*/  LDS R121, [R30+0x2100] ;  /* 0x002100001e797984 */ /* 0x000fe80000000800 */
[----:B------:R-:W2:Y:S03]  /*62e0*/  LDS R123, [R30+0x3100] ;  /* 0x003100001e7b7984 */ /* 0x000ea60000000800 */
[----:B------:R-:W-:Y:S01]  /*62f0*/  HMMA.1688.F32.TF32 R92, R112, R104, R92 ;  /* 0x00000068705c723c */ /* 0x000fe2000008105c */
[----:B------:R-:W-:Y:S04]  /*6300*/  LDS R112, [R29+0x2200] ;  /* 0x002200001d707984 */ /* 0x000fe80000000800 */
[----:B------:R-:W-:Y:S03]  /*6310*/  LDS R114, [R29+0x3200] ;  /* 0x003200001d727984 */ /* 0x000fe60000000800 */
[C---:B-1----:R-:W-:Y:S01]  /*6320*/  HMMA.1688.F32.TF32 R52, R84.reuse, R34, R52 ;  /* 0x000000225434723c */ /* 0x042fe20000081034 */
[----:B------:R-:W-:Y:S04]  /*6330*/  LDS R113, [R30+0x2200] ;  /* 0x002200001e717984 */ /* 0x000fe80000000800 */
[----:B------:R-:W1:Y:S03]  /*6340*/  LDS R115, [R30+0x3200] ;  /* 0x003200001e737984 */ /* 0x000e660000000800 */
[C---:B------:R-:W-:Y:S01]  /*6350*/  HMMA.1688.F32.TF32 R56, R84.reuse, R74, R128 ;  /* 0x0000004a5438723c */ /* 0x040fe20000081080 */
[----:B------:R-:W-:Y:S04]  /*6360*/  LDS R108, [R29+0x2300] ;  /* 0x002300001d6c7984 */ /* 0x000fe80000000800 */
[----:B------:R-:W-:Y:S03]  /*6370*/  LDS R110, [R29+0x3300] ;  /* 0x003300001d6e7984 */ /* 0x000fe60000000800 */
[C---:B------:R-:W-:Y:S01]  /*6380*/  HMMA.1688.F32.TF32 R76, R84.reuse, R90, R132 ;  /* 0x0000005a544c723c */ /* 0x040fe20000081084 */
[----:B------:R-:W-:Y:S04]  /*6390*/  LDS R109, [R30+0x2300] ;  /* 0x002300001e6d7984 */ /* 0x000fe80000000800 */
[----:B------:R-:W3:Y:S02]  /*63a0*/  LDS R111, [R30+0x3300] ;  /* 0x003300001e6f7984 */ /* 0x000ee40000000800 */
[----:B------:R-:W-:Y:S01]  /*63b0*/  IMAD.MOV.U32 R135, RZ, RZ, c[0x0][0x188] ;  /* 0x00006200ff877624 */ /* 0x000fe200078e00ff */
[----:B------:R-:W-:Y:S03]  /*63c0*/  HMMA.1688.F32.TF32 R92, R84, R106, R92 ;  /* 0x0000006a545c723c */ /* 0x000fe6000008105c */
[----:B------:R-:W-:-:S05]  /*63d0*/  IMAD.SHL.U32 R135, R135, 0x8, RZ ;  /* 0x0000000887877824 */ /* 0x000fca00078e00ff */
[C---:B--2---:R-:W-:Y:S08]  /*63e0*/  HMMA.1688.F32.TF32 R84, R120.reuse, R90, R96 ;  /* 0x0000005a7854723c */ /* 0x044ff00000081060 */
[C---:B------:R-:W-:Y:S08]  /*63f0*/  HMMA.1688.F32.TF32 R60, R120.reuse, R74, R60 ;  /* 0x0000004a783c723c */ /* 0x040ff0000008103c */
[----:B------:R-:W-:Y:S08]  /*6400*/  HMMA.1688.F32.TF32 R96, R120, R106, R124 ;  /* 0x0000006a7860723c */ /* 0x000ff0000008107c */
[C---:B-1----:R-:W-:Y:S08]  /*6410*/  HMMA.1688.F32.TF32 R64, R112.reuse, R74, R64 ;  /* 0x0000004a7040723c */ /* 0x042ff00000081040 */
[C---:B------:R-:W-:Y:S08]  /*6420*/  HMMA.1688.F32.TF32 R80, R112.reuse, R90, R80 ;  /* 0x0000005a7050723c */ /* 0x040ff00000081050 */
[----:B------:R-:W-:Y:S08]  /*6430*/  HMMA.1688.F32.TF32 R100, R112, R106, R100 ;  /* 0x0000006a7064723c */ /* 0x000ff00000081064 */
[C---:B---3--:R-:W-:Y:S08]  /*6440*/  HMMA.1688.F32.TF32 R36, R108.reuse, R34, R36 ;  /* 0x000000226c24723c */ /* 0x048ff00000081024 */
[C---:B------:R-:W-:Y:S08]  /*6450*/  HMMA.1688.F32.TF32 R72, R108.reuse, R74, R40 ;  /* 0x0000004a6c48723c */ /* 0x040ff00000081028 */
[C---:B------:R-:W-:Y:S01]  /*6460*/  HMMA.1688.F32.TF32 R88, R108.reuse, R90, R68 ;  /* 0x0000005a6c58723c */ /* 0x040fe20000081044 */
[----:B------:R-:W-:Y:S07]  /*6470*/  LDSM.16.M88.4 R68, [R5+0x22000] ;  /* 0x022000000544783b */ /* 0x000fee0000000200 */
[----:B------:R-:W-:Y:S01]  /*6480*/  HMMA.1688.F32.TF32 R104, R108, R106, R116 ;  /* 0x0000006a6c68723c */ /* 0x000fe20000081074 */
[----:B------:R-:W-:Y:S04]  /*6490*/  LDS R108, [R29+0x4000] ;  /* 0x004000001d6c7984 */ /* 0x000fe80000000800 */
[----:B------:R-:W-:Y:S03]  /*64a0*/  LDS R110, [R29+0x5000] ;  /* 0x005000001d6e7984 */ /* 0x000fe60000000800 */
[-C--:B------:R-:W-:Y:S01]  /*64b0*/  HMMA.1688.F32.TF32 R48, R120, R34.reuse, R48 ;  /* 0x000000227830723c */ /* 0x080fe20000081030 */
[----:B------:R-:W-:Y:S04]  /*64c0*/  LDS R109, [R30+0x4000] ;  /* 0x004000001e6d7984 */ /* 0x000fe80000000800 */
[----:B------:R-:W1:Y:S03]  /*64d0*/  LDS R111, [R30+0x5000] ;  /* 0x005000001e6f7984 */ /* 0x000e660000000800 */
[----:B------:R-:W-:Y:S01]  /*64e0*/  HMMA.1688.F32.TF32 R44, R112, R34, R44 ;  /* 0x00000022702c723c */ /* 0x000fe2000008102c */
[----:B------:R-:W-:Y:S04]  /*64f0*/  LDS R112, [R29+0x4100] ;  /* 0x004100001d707984 */ /* 0x000fe80000000800 */
[----:B------:R-:W-:Y:S04]  /*6500*/  LDS R114, [R29+0x5100] ;  /* 0x005100001d727984 */ /* 0x000fe80000000800 */
[----:B------:R-:W-:Y:S04]  /*6510*/  LDS R113, [R30+0x4100] ;  /* 0x004100001e717984 */ /* 0x000fe80000000800 */
[----:B------:R-:W2:Y:S04]  /*6520*/  LDS R115, [R30+0x5100] ;  /* 0x005100001e737984 */ /* 0x000ea80000000800 */
[----:B------:R-:W-:Y:S04]  /*6530*/  LDS R120, [R29+0x4300] ;  /* 0x004300001d787984 */ /* 0x000fe80000000800 */
[----:B------:R-:W-:Y:S04]  /*6540*/  LDS R122, [R29+0x5300] ;  /* 0x005300001d7a7984 */ /* 0x000fe80000000800 */
[----:B------:R-:W-:Y:S04]  /*6550*/  LDS R121, [R30+0x4300] ;  /* 0x004300001e797984 */ /* 0x000fe80000000800 */
[----:B------:R-:W3:Y:S04]  /*6560*/  LDS R123, [R30+0x5300] ;  /* 0x005300001e7b7984 */ /* 0x000ee80000000800 */
[----:B------:R-:W4:Y:S01]  /*6570*/  LDSM.16.M88.4 R32, [R5+0x20000] ;  /* 0x020000000520783b */ /* 0x000f220000000200 */
[-C--:B-1----:R-:W-:Y:S03]  /*6580*/  HMMA.1688.F32.TF32 R124, R108, R68.reuse, R76 ;  /* 0x000000446c7c723c */ /* 0x082fe6000008104c */
[----:B------:R-:W-:Y:S04]  /*6590*/  LDS R116, [R29+0x4200] ;  /* 0x004200001d747984 */ /* 0x000fe80000000800 */
[----:B------:R-:W-:Y:S04]  /*65a0*/  LDS R118, [R29+0x5200] ;  /* 0x005200001d767984 */ /* 0x000fe80000000800 */
[----:B------:R-:W-:Y:S04]  /*65b0*/  LDS R117, [R30+0x4200] ;  /* 0x004200001e757984 */ /* 0x000fe80000000800 */
[----:B------:R-:W-:Y:S01]  /*65c0*/  LDS R119, [R30+0x5200] ;  /* 0x005200001e777984 */ /* 0x000fe20000000800 */
[-C--:B--2---:R-:W-:Y:S03]  /*65d0*/  HMMA.1688.F32.TF32 R76, R112, R68.reuse, R84 ;  /* 0x00000044704c723c */ /* 0x084fe60000081054 */
[----:B------:R-:W1:Y:S05]  /*65e0*/  LDSM.16.M88.4 R84, [R5+0x23000] ;  /* 0x023000000554783b */ /* 0x000e6a0000000200 */
[C---:B---3--:R-:W-:Y:S08]  /*65f0*/  HMMA.1688.F32.TF32 R88, R120.reuse, R68, R88 ;  /* 0x000000447858723c */ /* 0x048ff00000081058 */
[-C--:B----4-:R-:W-:Y:S01]  /*6600*/  HMMA.1688.F32.TF32 R40, R120, R32.reuse, R36 ;  /* 0x000000207828723c */ /* 0x090fe20000081024 */
[----:B------:R-:W2:Y:S07]  /*6610*/  LDSM.16.M88.4 R36, [R5+0x21000] ;  /* 0x021000000524783b */ /* 0x000eae0000000200 */
[-C--:B------:R-:W-:Y:S08]  /*6620*/  HMMA.1688.F32.TF32 R48, R112, R32.reuse, R48 ;  /* 0x000000207030723c */ /* 0x080ff00000081030 */
[----:B------:R-:W-:Y:S08]  /*6630*/  HMMA.1688.F32.TF32 R52, R108, R32, R52 ;  /* 0x000000206c34723c */ /* 0x000ff00000081034 */
[-C--:B-1----:R-:W-:Y:S08]  /*6640*/  HMMA.1688.F32.TF32 R128, R112, R84.reuse, R96 ;  /* 0x000000547080723c */ /* 0x082ff00000081060 */
[----:B------:R-:W-:Y:S08]  /*6650*/  HMMA.1688.F32.TF32 R92, R108, R84, R92 ;  /* 0x000000546c5c723c */ /* 0x000ff0000008105c */
[----:B------:R-:W-:Y:S08]  /*6660*/  HMMA.1688.F32.TF32 R44, R116, R32, R44 ;  /* 0x00000020742c723c */ /* 0x000ff0000008102c */
[-C--:B--2---:R-:W-:Y:S01]  /*6670*/  HMMA.1688.F32.TF32 R60, R112, R36.reuse, R60 ;  /* 0x00000024703c723c */ /* 0x084fe2000008103c */
[----:B------:R-:W-:Y:S04]  /*6680*/  LDS R112, [R29+0x6000] ;  /* 0x006000001d707984 */ /* 0x000fe80000000800 */
[----:B------:R-:W-:Y:S03]  /*6690*/  LDS R114, [R29+0x7000] ;  /* 0x007000001d727984 */ /* 0x000fe60000000800 */
[----:B------:R-:W-:Y:S01]  /*66a0*/  HMMA.1688.F32.TF32 R56, R108, R36, R56 ;  /* 0x000000246c38723c */ /* 0x000fe20000081038 */
[----:B------:R-:W-:Y:S04]  /*66b0*/  LDS R113, [R30+0x6000] ;  /* 0x006000001e717984 */ /* 0x000fe80000000800 */
[----:B------:R-:W1:Y:S03]  /*66c0*/  LDS R115, [R30+0x7000] ;  /* 0x007000001e737984 */ /* 0x000e660000000800 */
[C---:B------:R-:W-:Y:S01]  /*66d0*/  HMMA.1688.F32.TF32 R108, R116.reuse, R84, R100 ;  /* 0x00000054746c723c */ /* 0x040fe20000081064 */
        /* <DEDUP_REMOVED lines=8> */
[C---:B------:R-:W-:Y:S01]  /*6760*/  HMMA.1688.F32.TF32 R72, R120.reuse, R36, R72 ;  /* 0x000000247848723c */ /* 0x040fe20000081048 */
[----:B------:R-:W-:Y:S04]  /*6770*/  LDS R117, [R30+0x6200] ;  /* 0x006200001e757984 */ /* 0x000fe80000000800 */
[----:B------:R-:W3:Y:S03]  /*6780*/  LDS R119, [R30+0x7200] ;  /* 0x007200001e777984 */ /* 0x000ee60000000800 */
[----:B------:R-:W-:Y:S01]  /*6790*/  HMMA.1688.F32.TF32 R104, R120, R84, R104 ;  /* 0x000000547868723c */ /* 0x000fe20000081068 */
[----:B------:R-:W-:Y:S04]  /*67a0*/  LDS R120, [R29+0xa100] ;  /* 0x00a100001d787984 */ /* 0x000fe80000000800 */
[----:B------:R-:W-:Y:S03]  /*67b0*/  LDS R122, [R29+0xb100] ;  /* 0x00b100001d7a7984 */ /* 0x000fe60000000800 */
[C---:B-1----:R-:W-:Y:S01]  /*67c0*/  HMMA.1688.F32.TF32 R96, R112.reuse, R38, R56 ;  /* 0x000000267060723c */ /* 0x042fe20000081038 */
[----:B------:R-:W-:Y:S04]  /*67d0*/  LDS R121, [R30+0xa100] ;  /* 0x00a100001e797984 */ /* 0x000fe80000000800 */
[----:B------:R-:W-:Y:S03]  /*67e0*/  LDS R123, [R30+0xb100] ;  /* 0x00b100001e7b7984 */ /* 0x000fe60000000800 */
[C---:B------:R-:W-:Y:S08]  /*67f0*/  HMMA.1688.F32.TF32 R52, R112.reuse, R34, R52 ;  /* 0x000000227034723c */ /* 0x040ff00000081034 */
[C---:B------:R-:W-:Y:S01]  /*6800*/  HMMA.1688.F32.TF32 R56, R112.reuse, R70, R124 ;  /* 0x000000467038723c */ /* 0x040fe2000008107c */
[----:B------:R-:W-:Y:S04]  /*6810*/  LDS R124, [R29+0xa000] ;  /* 0x00a000001d7c7984 */ /* 0x000fe80000000800 */
[----:B------:R-:W-:Y:S03]  /*6820*/  LDS R126, [R29+0xb000] ;  /* 0x00b000001d7e7984 */ /* 0x000fe60000000800 */
[----:B------:R-:W-:Y:S01]  /*6830*/  HMMA.1688.F32.TF32 R92, R112, R86, R92 ;  /* 0x00000056705c723c */ /* 0x000fe2000008105c */
[----:B------:R-:W-:Y:S04]  /*6840*/  LDS R112, [R29+0x6300] ;  /* 0x006300001d707984 */ /* 0x000fe80000000800 */
[----:B------:R-:W-:Y:S03]  /*6850*/  LDS R114, [R29+0x7300] ;  /* 0x007300001d727984 */ /* 0x000fe60000000800 */
[C---:B--2---:R-:W-:Y:S01]  /*6860*/  HMMA.1688.F32.TF32 R48, R100.reuse, R34, R48 ;  /* 0x000000226430723c */ /* 0x044fe20000081030 */
[----:B------:R-:W-:Y:S04]  /*6870*/  LDS R113, [R30+0x6300] ;  /* 0x006300001e717984 */ /* 0x000fe80000000800 */
[----:B------:R-:W1:Y:S03]  /*6880*/  LDS R115, [R30+0x7300] ;  /* 0x007300001e737984 */ /* 0x000e660000000800 */
[C---:B------:R-:W-:Y:S01]  /*6890*/  HMMA.1688.F32.TF32 R60, R100.reuse, R38, R60 ;  /* 0x00000026643c723c */ /* 0x040fe2000008103c */
[----:B------:R-:W-:Y:S04]  /*68a0*/  LDS R125, [R30+0xa000] ;  /* 0x00a000001e7d7984 */ /* 0x000fe80000000800 */
[----:B------:R-:W-:Y:S03]  /*68b0*/  LDS R127, [R30+0xb000] ;  /* 0x00b000001e7f7984 */ /* 0x000fe60000000800 */
[C---:B------:R-:W-:Y:S08]  /*68c0*/  HMMA.1688.F32.TF32 R76, R100.reuse, R70, R76 ;  /* 0x00000046644c723c */ /* 0x040ff0000008104c */
[----:B------:R-:W-:Y:S08]  /*68d0*/  HMMA.1688.F32.TF32 R100, R100, R86, R128 ;  /* 0x000000566464723c */ /* 0x000ff00000081080 */
[C---:B---3--:R-:W-:Y:S08]  /*68e0*/  HMMA.1688.F32.TF32 R44, R116.reuse, R34, R44 ;  /* 0x00000022742c723c */ /* 0x048ff0000008102c */
[C---:B------:R-:W-:Y:S08]  /*68f0*/  HMMA.1688.F32.TF32 R64, R116.reuse, R38, R64 ;  /* 0x000000267440723c */ /* 0x040ff00000081040 */
[C---:B------:R-:W-:Y:S08]  /*6900*/  HMMA.1688.F32.TF32 R80, R116.reuse, R70, R80 ;  /* 0x000000467450723c */ /* 0x040ff00000081050 */
[----:B------:R-:W-:Y:S01]  /*6910*/  HMMA.1688.F32.TF32 R108, R116, R86, R108 ;  /* 0x00000056746c723c */ /* 0x000fe2000008106c */
[----:B------:R-:W-:Y:S04]  /*6920*/  LDS R116, [R29+0x8000] ;  /* 0x008000001d747984 */ /* 0x000fe80000000800 */
[----:B------:R-:W-:Y:S03]  /*6930*/  LDS R118, [R29+0x9000] ;  /* 0x009000001d767984 */ /* 0x000fe60000000800 */
[C---:B-1----:R-:W-:Y:S01]  /*6940*/  HMMA.1688.F32.TF32 R40, R112.reuse, R34, R40 ;  /* 0x000000227028723c */ /* 0x042fe20000081028 */
[----:B------:R-:W-:Y:S04]  /*6950*/  LDS R117, [R30+0x8000] ;  /* 0x008000001e757984 */ /* 0x000fe80000000800 */
[----:B------:R-:W-:Y:S03]  /*6960*/  LDS R119, [R30+0x9000] ;  /* 0x009000001e777984 */ /* 0x000fe60000000800 */
[C---:B------:R-:W-:Y:S01]  /*6970*/  HMMA.1688.F32.TF32 R72, R112.reuse, R38, R72 ;  /* 0x000000267048723c */ /* 0x040fe20000081048 */
[----:B------:R-:W1:Y:S04]  /*6980*/  LDSM.16.M88.4 R36, [R31+0x21080] ;  /* 0x021080001f24783b */ /* 0x000e680000000200 */
[----:B------:R-:W-:Y:S03]  /*6990*/  LDSM.16.M88.4 R32, [R31+0x22080] ;  /* 0x022080001f20783b */ /* 0x000fe60000000200 */
[C---:B------:R-:W-:Y:S01]  /*69a0*/  HMMA.1688.F32.TF32 R88, R112.reuse, R70, R88 ;  /* 0x000000467058723c */ /* 0x040fe20000081058 */
[----:B------:R-:W2:Y:S07]  /*69b0*/  LDSM.16.M88.4 R68, [R31+0x20080] ;  /* 0x020080001f44783b */ /* 0x000eae0000000200 */
[----:B------:R-:W-:Y:S01]  /*69c0*/  HMMA.1688.F32.TF32 R104, R112, R86, R104 ;  /* 0x000000567068723c */ /* 0x000fe20000081068 */
[----:B------:R-:W-:Y:S04]  /*69d0*/  LDS R112, [R29+0x8100] ;  /* 0x008100001d707984 */ /* 0x000fe80000000800 */
[----:B------:R-:W-:Y:S04]  /*69e0*/  LDS R114, [R29+0x9100] ;  /* 0x009100001d727984 */ /* 0x000fe80000000800 */
[----:B------:R-:W-:Y:S04]  /*69f0*/  LDS R113, [R30+0x8100] ;  /* 0x008100001e717984 */ /* 0x000fe80000000800 */
[----:B------:R-:W-:Y:S04]  /*6a00*/  LDS R115, [R30+0x9100] ;  /* 0x009100001e737984 */ /* 0x000fe80000000800 */
[----:B------:R3:W4:Y:S01]  /*6a10*/  LDSM.16.M88.4 R84, [R31+0x23080] ;  /* 0x023080001f54783b */ /* 0x0007220000000200 */
[----:B-1----:R-:W-:Y:S01]  /*6a20*/  HMMA.1688.F32.TF32 R96, R116, R36, R96 ;  /* 0x000000247460723c */ /* 0x002fe20000081060 */
[----:B---3--:R-:W-:-:S07]  /*6a30*/  IMAD.MOV.U32 R31, RZ, RZ, R9 ;  /* 0x000000ffff1f7224 */ /* 0x008fce00078e0009 */
[C---:B--2---:R-:W-:Y:S08]  /*6a40*/  HMMA.1688.F32.TF32 R52, R116.reuse, R68, R52 ;  /* 0x000000447434723c */ /* 0x044ff00000081034 */
[----:B------:R-:W-:Y:S08]  /*6a50*/  HMMA.1688.F32.TF32 R56, R116, R32, R56 ;  /* 0x000000207438723c */ /* 0x000ff00000081038 */
[----:B------:R-:W-:Y:S08]  /*6a60*/  HMMA.1688.F32.TF32 R96, R124, R38, R96 ;  /* 0x000000267c60723c */ /* 0x000ff00000081060 */
[----:B----4-:R-:W-:Y:S01]  /*6a70*/  HMMA.1688.F32.TF32 R92, R116, R84, R92 ;  /* 0x00000054745c723c */ /* 0x010fe2000008105c */
[----:B------:R-:W-:Y:S04]  /*6a80*/  LDS R116, [R29+0x8200] ;  /* 0x008200001d747984 */ /* 0x000fe80000000800 */
[----:B------:R-:W-:Y:S03]  /*6a90*/  LDS R118, [R29+0x9200] ;  /* 0x009200001d767984 */ /* 0x000fe60000000800 */
[C---:B------:R-:W-:Y:S01]  /*6aa0*/  HMMA.1688.F32.TF32 R48, R112.reuse, R68, R48 ;  /* 0x000000447030723c */ /* 0x040fe20000081030 */
        /* <DEDUP_REMOVED lines=10> */
[----:B------:R-:W-:Y:S08]  /*6b50*/  HMMA.1688.F32.TF32 R56, R124, R34, R56 ;  /* 0x000000227c38723c */ /* 0x000ff00000081038 */
[C---:B-1----:R-:W-:Y:S08]  /*6b60*/  HMMA.1688.F32.TF32 R44, R116.reuse, R68, R44 ;  /* 0x00000044742c723c */ /* 0x042ff0000008102c */
[C---:B------:R-:W-:Y:S08]  /*6b70*/  HMMA.1688.F32.TF32 R64, R116.reuse, R36, R64 ;  /* 0x000000247440723c */ /* 0x040ff00000081040 */
[C---:B------:R-:W-:Y:S08]  /*6b80*/  HMMA.1688.F32.TF32 R80, R116.reuse, R32, R80 ;  /* 0x000000207450723c */ /* 0x040ff00000081050 */
        /* <DEDUP_REMOVED lines=11> */
[----:B------:R-:W-:Y:S01]  /*6c40*/  HMMA.1688.F32.TF32 R92, R124, R86, R92 ;  /* 0x000000567c5c723c */ /* 0x000fe2000008105c */
[----:B------:R-:W-:Y:S04]  /*6c50*/  LDS R113, [R30+0xa300] ;  /* 0x00a300001e717984 */ /* 0x000fe80000000800 */
[----:B------:R-:W2:Y:S03]  /*6c60*/  LDS R115, [R30+0xb300] ;  /* 0x00b300001e737984 */ /* 0x000ea60000000800 */
[C---:B------:R-:W-:Y:S08]  /*6c70*/  HMMA.1688.F32.TF32 R48, R120.reuse, R70, R48 ;  /* 0x000000467830723c */ /* 0x040ff00000081030 */
        /* <DEDUP_REMOVED lines=8> */
[C---:B------:R-:W-:Y:S08]  /*6d00*/  HMMA.1688.F32.TF32 R64, R116.reuse, R38, R64 ;  /* 0x000000267440723c */ /* 0x040ff00000081040 */
[C---:B------:R-:W-:Y:S08]  /*6d10*/  HMMA.1688.F32.TF32 R80, R116.reuse, R34, R80 ;  /* 0x000000227450723c */ /* 0x040ff00000081050 */
[----:B------:R-:W-:Y:S01]  /*6d20*/  HMMA.1688.F32.TF32 R108, R116, R86, R108 ;  /* 0x00000056746c723c */ /* 0x000fe2000008106c */
[----:B------:R-:W-:Y:S04]  /*6d30*/  LDS R116, [R29+0xc100] ;  /* 0x00c100001d747984 */ /* 0x000fe80000000800 */
[----:B------:R-:W-:Y:S03]  /*6d40*/  LDS R118, [R29+0xd100] ;  /* 0x00d100001d767984 */ /* 0x000fe60000000800 */
[C---:B--2---:R-:W-:Y:S01]  /*6d50*/  HMMA.1688.F32.TF32 R40, R112.reuse, R70, R40 ;  /* 0x000000467028723c */ /* 0x044fe20000081028 */
[----:B------:R-:W-:Y:S04]  /*6d60*/  LDSM.16.M88.4 R68, [R5+0x21080] ;  /* 0x021080000544783b */ /* 0x000fe80000000200 */
[----:B------:R-:W-:Y:S03]  /*6d70*/  LDS R117, [R30+0xc100] ;  /* 0x00c100001e757984 */ /* 0x000fe60000000800 */
[C---:B------:R-:W-:Y:S01]  /*6d80*/  HMMA.1688.F32.TF32 R72, R112.reuse, R38, R72 ;  /* 0x000000267048723c */ /* 0x040fe20000081048 */
[----:B------:R-:W-:Y:S04]  /*6d90*/  LDSM.16.M88.4 R36, [R5+0x22080] ;  /* 0x022080000524783b */ /* 0x000fe80000000200 */
[----:B------:R-:W1:Y:S03]  /*6da0*/  LDS R119, [R30+0xd100] ;  /* 0x00d100001e777984 */ /* 0x000e660000000800 */
[C---:B------:R-:W-:Y:S01]  /*6db0*/  HMMA.1688.F32.TF32 R88, R112.reuse, R34, R88 ;  /* 0x000000227058723c */ /* 0x040fe20000081058 */
[----:B------:R-:W2:Y:S07]  /*6dc0*/  LDSM.16.M88.4 R32, [R5+0x20080] ;  /* 0x020080000520783b */ /* 0x000eae0000000200 */
[----:B------:R-:W-:Y:S01]  /*6dd0*/  HMMA.1688.F32.TF32 R104, R112, R86, R104 ;  /* 0x000000567068723c */ /* 0x000fe20000081068 */
[----:B------:R-:W-:Y:S04]  /*6de0*/  LDS R112, [R29+0xc000] ;  /* 0x00c000001d707984 */ /* 0x000fe80000000800 */
[----:B------:R-:W-:Y:S04]  /*6df0*/  LDS R114, [R29+0xd000] ;  /* 0x00d000001d727984 */ /* 0x000fe80000000800 */
[----:B------:R-:W-:Y:S04]  /*6e00*/  LDS R113, [R30+0xc000] ;  /* 0x00c000001e717984 */ /* 0x000fe80000000800 */
[----:B------:R-:W3:Y:S04]  /*6e10*/  LDS R115, [R30+0xd000] ;  /* 0x00d000001e737984 */ /* 0x000ee80000000800 */
[----:B------:R4:W5:Y:S02]  /*6e20*/  LDSM.16.M88.4 R84, [R5+0x23080] ;  /* 0x023080000554783b */ /* 0x0009640000000200 */
[----:B----4-:R-:W-:-:S02]  /*6e30*/  SEL R5, RZ, 0x4, !P6 ;  /* 0x00000004ff057807 */ /* 0x010fc40007000000 */
[C---:B------:R-:W-:Y:S01]  /*6e40*/  ISETP.GT.AND P6, PT, R4.reuse, 0x1, PT ;  /* 0x000000010400780c */ /* 0x040fe20003fc4270 */
[----:B-1----:R-:W-:Y:S01]  /*6e50*/  HMMA.1688.F32.TF32 R60, R116, R68, R60 ;  /* 0x00000044743c723c */ /* 0x002fe2000008103c */
[----:B------:R-:W-:Y:S02]  /*6e60*/  SEL R5, R5, RZ, !P5 ;  /* 0x000000ff05057207 */ /* 0x000fe40006800000 */
[----:B------:R-:W-:Y:S02]  /*6e70*/  SEL R4, R4, RZ, !P6 ;  /* 0x000000ff04047207 */ /* 0x000fe40007000000 */
[----:B------:R-:W-:-:S03]  /*6e80*/  ISETP.NE.U32.AND P6, PT, R5, RZ, PT ;  /* 0x000000ff0500720c */ /* 0x000fc60003fc5070 */
[----:B--2---:R-:W-:Y:S01]  /*6e90*/  HMMA.1688.F32.TF32 R48, R116, R32, R48 ;  /* 0x000000207430723c */ /* 0x004fe20000081030 */
[----:B------:R-:W-:-:S07]  /*6ea0*/  IMAD R5, R4, 0x10000, R156 ;  /* 0x0001000004057824 */ /* 0x000fce00078e029c */
[----:B------:R-:W-:Y:S08]  /*6eb0*/  HMMA.1688.F32.TF32 R76, R116, R36, R76 ;  /* 0x00000024744c723c */ /* 0x000ff0000008104c */
[C---:B---3--:R-:W-:Y:S08]  /*6ec0*/  HMMA.1688.F32.TF32 R52, R112.reuse, R32, R52 ;  /* 0x000000207034723c */ /* 0x048ff00000081034 */
[C---:B------:R-:W-:Y:S08]  /*6ed0*/  HMMA.1688.F32.TF32 R96, R112.reuse, R68, R96 ;  /* 0x000000447060723c */ /* 0x040ff00000081060 */
[C---:B------:R-:W-:Y:S08]  /*6ee0*/  HMMA.1688.F32.TF32 R56, R112.reuse, R36, R56 ;  /* 0x000000247038723c */ /* 0x040ff00000081038 */
[-C--:B-----5:R-:W-:Y:S01]  /*6ef0*/  HMMA.1688.F32.TF32 R92, R112, R84.reuse, R92 ;  /* 0x00000054705c723c */ /* 0x0a0fe2000008105c */
        /* <DEDUP_REMOVED lines=11> */
[C---:B------:R-:W-:Y:S08]  /*6fb0*/  HMMA.1688.F32.TF32 R100, R120.reuse, R86, R100 ;  /* 0x000000567864723c */ /* 0x040ff00000081064 */
        /* <DEDUP_REMOVED lines=9> */
[----:B------:R-:W1:Y:S02]  /*7050*/  LDS R115, [R30+0xf000] ;  /* 0x00f000001e737984 */ /* 0x000e640000000800 */
[----:B------:R-:W-:Y:S01]  /*7060*/  IMAD.MOV.U32 R32, RZ, RZ, c[0x0][0x188] ;  /* 0x00006200ff207624 */ /* 0x000fe200078e00ff */
[----:B------:R-:W-:Y:S03]  /*7070*/  HMMA.1688.F32.TF32 R72, R116, R68, R72 ;  /* 0x000000447448723c */ /* 0x000fe60000081048 */
[----:B------:R-:W-:-:S05]  /*7080*/  IMAD.SHL.U32 R32, R32, 0x20, RZ ;  /* 0x0000002020207824 */ /* 0x000fca00078e00ff */
[C---:B------:R-:W-:Y:S08]  /*7090*/  HMMA.1688.F32.TF32 R88, R116.reuse, R36, R88 ;  /* 0x000000247458723c */ /* 0x040ff00000081058 */
[----:B------:R-:W-:Y:S01]  /*70a0*/  HMMA.1688.F32.TF32 R104, R116, R84, R104 ;  /* 0x000000547468723c */ /* 0x000fe20000081068 */
[----:B------:R-:W-:Y:S04]  /*70b0*/  LDS R116, [R29+0xe200] ;  /* 0x00e200001d747984 */ /* 0x000fe80000000800 */
[----:B------:R-:W-:Y:S04]  /*70c0*/  LDS R118, [R29+0xf200] ;  /* 0x00f200001d767984 */ /* 0x000fe80000000800 */
[----:B------:R-:W-:Y:S04]  /*70d0*/  LDS R117, [R30+0xe200] ;  /* 0x00e200001e757984 */ /* 0x000fe80000000800 */
[----:B------:R-:W2:Y:S01]  /*70e0*/  LDS R119, [R30+0xf200] ;  /* 0x00f200001e777984 */ /* 0x000ea20000000800 */
        /* <DEDUP_REMOVED lines=8> */
[----:B------:R1:W2:Y:S03]  /*7170*/  LDS R115, [R30+0xf300] ;  /* 0x00f300001e737984 */ /* 0x0002a60000000800 */
[C---:B------:R-:W-:Y:S01]  /*7180*/  HMMA.1688.F32.TF32 R108, R116.reuse, R86, R108 ;  /* 0x00000056746c723c */ /* 0x040fe2000008106c */
[----:B-1----:R-:W-:Y:S01]  /*7190*/  IMAD.MOV.U32 R30, RZ, RZ, R26 ;  /* 0x000000ffff1e7224 */ /* 0x002fe200078e001a */
[----:B------:R-:W-:Y:S06]  /*71a0*/  BAR.SYNC.DEFER_BLOCKING 0x0 ;  /* 0x0000000000007b1d */ /* 0x000fec0000010000 */
[C---:B------:R-:W-:Y:S08]  /*71b0*/  HMMA.1688.F32.TF32 R44, R116.reuse, R34, R44 ;  /* 0x00000022742c723c */ /* 0x040ff0000008102c */
[----:B------:R-:W-:Y:S01]  /*71c0*/  HMMA.1688.F32.TF32 R80, R116, R38, R80 ;  /* 0x000000267450723c */ /* 0x000fe20000081050 */
[----:B------:R-:W-:Y:S01]  /*71d0*/  @!PT LDS RZ, [RZ] ;  /* 0x00000000fffff984 */ /* 0x000fe20000000800 */
[----:B------:R-:W-:Y:S01]  /*71e0*/  @!PT LDS RZ, [RZ] ;  /* 0x00000000fffff984 */ /* 0x000fe20000000800 */
[----:B------:R-:W-:Y:S01]  /*71f0*/  @!PT LDS RZ, [RZ] ;  /* 0x00000000fffff984 */ /* 0x000fe20000000800 */
[----:B------:R1:W-:Y:S01]  /*7200*/  LDGSTS.E [R5], [R30.64], P6 ;  /* 0x000000001e057fae */ /* 0x0003e2000b121844 */
[----:B------:R-:W-:-:S04]  /*7210*/  ISETP.GT.AND P6, PT, R28, 0x4, PT ;  /* 0x000000041c00780c */ /* 0x000fc80003fc4270 */
[----:B------:R-:W-:Y:S02]  /*7220*/  SEL R29, RZ, 0x4, !P6 ;  /* 0x00000004ff1d7807 */ /* 0x000fe40007000000 */
[----:B--2---:R-:W-:Y:S02]  /*7230*/  HMMA.1688.F32.TF32 R128, R112, R34, R40 ;  /* 0x000000227080723c */ /* 0x004fe40000081028 */
[----:B------:R-:W-:Y:S02]  /*7240*/  SEL R29, R29, RZ, !P5 ;  /* 0x000000ff1d1d7207 */ /* 0x000fe40006800000 */
[----:B-1----:R-:W-:-:S04]  /*7250*/  LEA R30, P6, R229, R26, 0x2 ;  /* 0x0000001ae51e7211 */ /* 0x002fc800078c10ff */
[----:B------:R-:W-:Y:S01]  /*7260*/  HMMA.1688.F32.TF32 R40, R112, R70, R72 ;  /* 0x000000467028723c */ /* 0x000fe20000081048 */
[----:B------:R-:W-:Y:S01]  /*7270*/  IMAD.X R31, R9, 0x1, R223, P6 ;  /* 0x00000001091f7824 */ /* 0x000fe200030e06df */
[----:B------:R-:W-:-:S06]  /*7280*/  ISETP.NE.U32.AND P6, PT, R29, RZ, PT ;  /* 0x000000ff1d00720c */ /* 0x000fcc0003fc5070 */
[C---:B------:R-:W-:Y:S07]  /*7290*/  HMMA.1688.F32.TF32 R68, R112.reuse, R38, R88 ;  /* 0x000000267044723c */ /* 0x040fee0000081058 */
[----:B------:R1:W-:Y:S01]  /*72a0*/  LDGSTS.E [R5+0x1000], [R30.64], P6 ;  /* 0x010000001e057fae */ /* 0x0003e2000b121844 */
[----:B------:R-:W-:Y:S01]  /*72b0*/  ISETP.GT.AND P6, PT, R28, 0x8, PT ;  /* 0x000000081c00780c */ /* 0x000fe20003fc4270 */
[----:B------:R-:W-:Y:S03]  /*72c0*/  HMMA.1688.F32.TF32 R84, R112, R86, R104 ;  /* 0x000000567054723c */ /* 0x000fe60000081068 */
[----:B------:R-:W-:-:S04]  /*72d0*/  SEL R29, RZ, 0x4, !P6 ;  /* 0x00000004ff1d7807 */ /* 0x000fc80007000000 */
[----:B------:R-:W-:Y:S02]  /*72e0*/  SEL R29, R29, RZ, !P5 ;  /* 0x000000ff1d1d7207 */ /* 0x000fe40006800000 */
[----:B-1----:R-:W-:Y:S01]  /*72f0*/  LEA R30, P6, R135, R26, 0x2 ;  /* 0x0000001a871e7211 */ /* 0x002fe200078c10ff */
[----:B------:R-:W-:-:S04]  /*7300*/  IMAD.MOV.U32 R135, RZ, RZ, c[0x0][0x188] ;  /* 0x00006200ff877624 */ /* 0x000fc800078e00ff */
[----:B------:R-:W-:Y:S01]  /*7310*/  IMAD.X R31, R9, 0x1, R219, P6 ;  /* 0x00000001091f7824 */ /* 0x000fe200030e06db */
[----:B------:R-:W-:Y:S01]  /*7320*/  ISETP.NE.U32.AND P6, PT, R29, RZ, PT ;  /* 0x000000ff1d00720c */ /* 0x000fe20003fc5070 */
[----:B------:R-:W-:-:S12]  /*7330*/  IMAD.SHL.U32 R135, R135, 0x10, RZ ;  /* 0x0000001087877824 */ /* 0x000fd800078e00ff */
[----:B------:R1:W-:Y:S01]  /*7340*/  LDGSTS.E [R5+0x2000], [R30.64], P6 ;  /* 0x020000001e057fae */ /* 0x0003e2000b121844 */
[----:B------:R-:W-:-:S04]  /*7350*/  ISETP.GT.AND P6, PT, R28, 0xc, PT ;  /* 0x0000000c1c00780c */ /* 0x000fc80003fc4270 */
[----:B------:R-:W-:-:S04]  /*7360*/  SEL R29, RZ, 0x4, !P6 ;  /* 0x00000004ff1d7807 */ /* 0x000fc80007000000 */
[----:B------:R-:W-:Y:S02]  /*7370*/  SEL R29, R29, RZ, !P5 ;  /* 0x000000ff1d1d7207 */ /* 0x000fe40006800000 */
[----:B-1----:R-:W-:-:S05]  /*7380*/  LEA R30, P6, R243, R26, 0x2 ;  /* 0x0000001af31e7211 */ /* 0x002fca00078c10ff */
[----:B------:R-:W-:Y:S01]  /*7390*/  IMAD.X R31, R9, 0x1, R215, P6 ;  /* 0x00000001091f7824 */ /* 0x000fe200030e06d7 */
[----:B------:R-:W-:-:S13]  /*73a0*/  ISETP.NE.U32.AND P6, PT, R29, RZ, PT ;  /* 0x000000ff1d00720c */ /* 0x000fda0003fc5070 */
        /* <DEDUP_REMOVED lines=32> */
[----:B-1----:R-:W-:Y:S01]  /*75b0*/  LEA R30, P6, R32, R26, 0x2 ;  /* 0x0000001a201e7211 */ /* 0x002fe200078c10ff */
[----:B------:R-:W-:-:S04]  /*75c0*/  IMAD.MOV.U32 R32, RZ, RZ, c[0x0][0x188] ;  /* 0x00006200ff207624 */ /* 0x000fc800078e00ff */
[----:B------:R-:W-:Y:S01]  /*75d0*/  IMAD.X R31, R9, 0x1, R195, P6 ;  /* 0x00000001091f7824 */ /* 0x000fe200030e06c3 */
[----:B------:R-:W-:Y:S01]  /*75e0*/  ISETP.NE.U32.AND P6, PT, R29, RZ, PT ;  /* 0x000000ff1d00720c */ /* 0x000fe20003fc5070 */
[----:B------:R-:W-:-:S12]  /*75f0*/  IMAD R32, R32, 0x5, RZ ;  /* 0x0000000520207824 */ /* 0x000fd800078e02ff */
        /* <DEDUP_REMOVED lines=51> */
[----:B-1----:R-:W-:Y:S02]  /*7930*/  SEL R5, RZ, 0x4, !P6 ;  /* 0x00000004ff057807 */ /* 0x002fe40007000000 */
[----:B------:R-:W-:Y:S02]  /*7940*/  IADD3 R30, P6, R229, R26, RZ ;  /* 0x0000001ae51e7210 */ /* 0x000fe40007fde0ff */
[----:B------:R-:W-:-:S03]  /*7950*/  SEL R5, R5, RZ, !P5 ;  /* 0x000000ff05057207 */ /* 0x000fc60006800000 */
[----:B------:R-:W-:Y:S01]  /*7960*/  IMAD.X R31, R9, 0x1, R226, P6 ;  /* 0x00000001091f7824 */ /* 0x000fe200030e06e2 */
[----:B------:R-:W-:Y:S01]  /*7970*/  ISETP.NE.U32.AND P6, PT, R5, RZ, PT ;  /* 0x000000ff0500720c */ /* 0x000fe20003fc5070 */
[----:B------:R-:W-:-:S12]  /*7980*/  IMAD R5, R4, 0x10000, R154 ;  /* 0x0001000004057824 */ /* 0x000fd800078e029a */
        /* <DEDUP_REMOVED lines=134> */
[----:B------:R-:W-:Y:S01]  /*81f0*/  LEA R30, P6, R32, R26, 0x2 ;  /* 0x0000001a201e7211 */ /* 0x000fe200078c10ff */
[----:B------:R-:W-:Y:S01]  /*8200*/  IMAD.MOV.U32 R32, RZ, RZ, c[0x0][0x188] ;  /* 0x00006200ff207624 */ /* 0x000fe200078e00ff */
[----:B------:R-:W-:-:S03]  /*8210*/  SEL R5, R5, RZ, !P5 ;  /* 0x000000ff05057207 */ /* 0x000fc60006800000 */
[----:B------:R-:W-:Y:S01]  /*8220*/  IMAD.X R31, R9, 0x1, R225, P6 ;  /* 0x00000001091f7824 */ /* 0x000fe200030e06e1 */
[----:B------:R-:W-:Y:S01]  /*8230*/  ISETP.NE.U32.AND P6, PT, R5, RZ, PT ;  /* 0x000000ff0500720c */ /* 0x000fe20003fc5070 */
[----:B------:R-:W-:Y:S02]  /*8240*/  IMAD R5, R4, 0x10000, R153 ;  /* 0x0001000004057824 */ /* 0x000fe400078e0299 */
[----:B------:R-:W-:-:S10]  /*8250*/  IMAD R32, R32, 0x6, RZ ;  /* 0x0000000620207824 */ /* 0x000fd400078e02ff */
        /* <DEDUP_REMOVED lines=267> */
[----:B------:R-:W-:Y:S02]  /*9310*/  ISETP.GE.AND P6, PT, R244, R28, PT ;  /* 0x0000001cf400720c */ /* 0x000fe40003fc6270 */
[----:B------:R-:W-:Y:S01]  /*9320*/  IADD3 R28, R28, -0x40, RZ ;  /* 0xffffffc01c1c7810 */ /* 0x000fe20007ffe0ff */
[----:B------:R-:W0:Y:S01]  /*9330*/  LDGDEPBAR ;  /* 0x00000000000079af */ /* 0x000e220000000000 */
[----:B-1----:R-:W-:Y:S02]  /*9340*/  SEL R5, RZ, 0x4, P6 ;  /* 0x00000004ff057807 */ /* 0x002fe40003000000 */
[----:B------:R-:W-:Y:S02]  /*9350*/  IADD3 R30, P6, R2, R151, RZ ;  /* 0x00000097021e7210 */ /* 0x000fe40007fde0ff */
[----:B------:R-:W-:-:S03]  /*9360*/  SEL R5, R5, RZ, !P5 ;  /* 0x000000ff05057207 */ /* 0x000fc60006800000 */
[----:B------:R-:W-:Y:S01]  /*9370*/  IMAD.X R31, R150, 0x1, R8, P6 ;  /* 0x00000001961f7824 */ /* 0x000fe200030e0608 */
[----:B------:R-:W-:Y:S01]  /*9380*/  ISETP.NE.U32.AND P5, PT, R5, RZ, PT ;  /* 0x000000ff0500720c */ /* 0x000fe20003fa5070 */
[----:B------:R-:W-:-:S12]  /*9390*/  IMAD R5, R4, 0x4000, R3 ;  /* 0x0000400004057824 */ /* 0x000fd800078e0203 */
[----:B------:R1:W-:Y:S02]  /*93a0*/  LDGSTS.E [R5+0x20000], [R30.64], P5 ;  /* 0x200000001e057fae */ /* 0x0003e4000a921844 */
[----:B-1----:R-:W-:-:S05]  /*93b0*/  IADD3 R30, P6, R2, R147, RZ ;  /* 0x00000093021e7210 */ /* 0x002fca0007fde0ff */
[----:B------:R-:W-:-:S05]  /*93c0*/  IMAD.X R31, R146, 0x1, R8, P6 ;  /* 0x00000001921f7824 */ /* 0x000fca00030e0608 */
        /* <DEDUP_REMOVED lines=19> */
[----:B-1----:R-:W-:Y:S01]  /*9500*/  IADD3 R30, P6, R2, R149, RZ ;  /* 0x00000095021e7210 */ /* 0x002fe20007fde0ff */
[----:B------:R-:W-:-:S04]  /*9510*/  IMAD R5, R4, 0x4000, R162 ;  /* 0x0000400004057824 */ /* 0x000fc800078e02a2 */
        /* <DEDUP_REMOVED lines=21> */
[----:B------:R-:W-:Y:S01]  /*9670*/  IMAD.X R31, R14, 0x1, R8, P6 ;  /* 0x000000010e1f7824 */ /* 0x000fe200030e0608 */
[----:B------:R-:W-:-:S04]  /*9680*/  IADD3 R6, P6, R6, R157, RZ ;  /* 0x0000009d06067210 */ /* 0x000fc80007fde0ff */
[----:B------:R1:W-:Y:S01]  /*9690*/  LDGSTS.E [R5+0x23c00], [R30.64], P5 ;  /* 0x23c000001e057fae */ /* 0x0003e2000a921844 */
[-C--:B------:R-:W-:Y:S01]  /*96a0*/  IADD3 R12, P5, R12, R157.reuse, RZ ;  /* 0x0000009d0c0c7210 */ /* 0x080fe20007fbe0ff */
[--C-:B------:R-:W-:Y:S01]  /*96b0*/  IMAD.X R14, R14, 0x1, R10.reuse, P6 ;  /* 0x000000010e0e7824 */ /* 0x100fe200030e060a */
[-C--:B------:R-:W-:Y:S01]  /*96c0*/  IADD3 R13, P6, R13, R157.reuse, RZ ;  /* 0x0000009d0d0d7210 */ /* 0x080fe20007fde0ff */
[----:B------:R-:W0:Y:S02]  /*96d0*/  LDGDEPBAR ;  /* 0x00000000000079af */ /* 0x000e240000000000 */
[--C-:B------:R-:W-:Y:S01]  /*96e0*/  IMAD.X R16, R16, 0x1, R10.reuse, P5 ;  /* 0x0000000110107824 */ /* 0x100fe200028e060a */
[-C--:B------:R-:W-:Y:S01]  /*96f0*/  IADD3 R15, P5, R15, R157.reuse, RZ ;  /* 0x0000009d0f0f7210 */ /* 0x080fe20007fbe0ff */
[----:B------:R-:W-:Y:S01]  /*9700*/  IMAD.X R18, R18, 0x1, R10, P6 ;  /* 0x0000000112127824 */ /* 0x000fe200030e060a */
[----:B------:R-:W-:-:S03]  /*9710*/  IADD3 R17, P6, R17, R157, RZ ;  /* 0x0000009d11117210 */ /* 0x000fc60007fde0ff */
        /* <DEDUP_REMOVED lines=21> */
[----:B------:R-:W-:Y:S01]  /*9870*/  IADD3 R151, P5, R151, R157, RZ ;  /* 0x0000009d97977210 */ /* 0x000fe20007fbe0ff */
[----:B------:R-:W-:Y:S01]  /*9880*/  IMAD.X R148, R148, 0x1, R10, P6 ;  /* 0x0000000194947824 */ /* 0x000fe200030e060a */
[----:B------:R-:W-:-:S03]  /*9890*/  LEA R26, P6, R228, R26, 0x2 ;  /* 0x0000001ae41a7211 */ /* 0x000fc600078c10ff */
[----:B------:R-:W-:Y:S01]  /*98a0*/  IMAD.X R150, R150, 0x1, R10, P5 ;  /* 0x0000000196967824 */ /* 0x000fe200028e060a */
[----:B------:R-:W-:Y:S01]  /*98b0*/  ISETP.NE.U32.AND P5, PT, R159, R27, PT ;  /* 0x0000001b9f00720c */ /* 0x000fe20003fa5070 */
[----:B------:R-:W-:-:S12]  /*98c0*/  IMAD.X R9, R9, 0x1, R164, P6 ;  /* 0x0000000109097824 */ /* 0x000fd800030e06a4 */
[----:B-1----:R-:W-:Y:S01]  /*98d0*/  @!P5 CALL.REL.NOINC `(.L_x_0) ;  /* 0x000000100000d944 */ /* 0x002fe20003c00000 */
[----:B------:R-:W-:Y:S05]  /*98e0*/  BRA `(.L_x_1) ;  /* 0xffffc68000007947 */ /* 0x000fea000383ffff */
.L_x_0:
[----:B----4-:R-:W-:-:S04]  /*98f0*/  DEPBAR.LE SB0, 0x0 ;  /* 0x000080000000791a */ /* 0x010fc80000000000 */
[----:B------:R-:W-:Y:S01]  /*9900*/  IMAD.MOV.U32 R4, RZ, RZ, R52 ;  /* 0x000000ffff047224 */ /* 0x000fe200078e0034 */
[C---:B------:R-:W-:Y:S01]  /*9910*/  LOP3.LUT R38, R161.reuse, 0x20, RZ, 0x3c, !PT ;  /* 0x00000020a1267812 */ /* 0x040fe200078e3cff */
[----:B------:R-:W-:Y:S01]  /*9920*/  BAR.SYNC.DEFER_BLOCKING 0x0 ;  /* 0x0000000000007b1d */ /* 0x000fe20000010000 */
[----:B------:R-:W-:Y:S01]  /*9930*/  IMAD.MOV.U32 R5, RZ, RZ, R53 ;  /* 0x000000ffff057224 */ /* 0x000fe200078e0035 */
[C---:B------:R-:W-:Y:S01]  /*9940*/  LOP3.LUT R37, R161.reuse, 0x40, RZ, 0x3c, !PT ;  /* 0x00000040a1257812 */ /* 0x040fe200078e3cff */
[----:B------:R-:W-:Y:S01]  /*9950*/  IMAD.MOV.U32 R6, RZ, RZ, R96 ;  /* 0x000000ffff067224 */ /* 0x000fe200078e0060 */
[----:B------:R-:W-:Y:S01]  /*9960*/  LOP3.LUT R36, R161, 0x60, RZ, 0x3c, !PT ;  /* 0x00000060a1247812 */ /* 0x000fe200078e3cff */
[----:B------:R-:W-:Y:S01]  /*9970*/  IMAD.MOV.U32 R7, RZ, RZ, R97 ;  /* 0x000000ffff077224 */ /* 0x000fe200078e0061 */
[----:B------:R-:W-:Y:S01]  /*9980*/  ISETP.LT.AND P5, PT, R0, c[0x0][0x17c], !P0 ;  /* 0x00005f0000007a0c */ /* 0x000fe200047a1270 */
[----:B------:R-:W-:Y:S02]  /*9990*/  IMAD.MOV.U32 R10, RZ, RZ, R60 ;  /* 0x000000ffff0a7224 */ /* 0x000fe400078e003c */
[----:B------:R-:W-:-:S02]  /*99a0*/  IMAD.MOV.U32 R11, RZ, RZ, R61 ;  /* 0x000000ffff0b7224 */ /* 0x000fc400078e003d */
[----:B------:R-:W-:Y:S02]  /*99b0*/  IMAD.MOV.U32 R14, RZ, RZ, R64 ;  /* 0x000000ffff0e7224 */ /* 0x000fe400078e0040 */
[----:B------:R-:W-:Y:S02]  /*99c0*/  IMAD.MOV.U32 R15, RZ, RZ, R65 ;  /* 0x000000ffff0f7224 */ /* 0x000fe400078e0041 */
[----:B------:R-:W-:Y:S02]  /*99d0*/  IMAD.MOV.U32 R96, RZ, RZ, R54 ;  /* 0x000000ffff607224 */ /* 0x000fe400078e0036 */
[----:B------:R-:W-:Y:S02]  /*99e0*/  IMAD.MOV.U32 R97, RZ, RZ, R55 ;  /* 0x000000ffff617224 */ /* 0x000fe400078e0037 */
[----:B------:R-:W-:Y:S02]  /*99f0*/  IMAD.MOV.U32 R8, RZ, RZ, R48 ;  /* 0x000000ffff087224 */ /* 0x000fe400078e0030 */
[----:B------:R-:W-:-:S02]  /*9a00*/  IMAD.MOV.U32 R9, RZ, RZ, R49 ;  /* 0x000000ffff097224 */ /* 0x000fc400078e0031 */
[----:B------:R-:W-:Y:S01]  /*9a10*/  IMAD.MOV.U32 R60, RZ, RZ, R50 ;  /* 0x000000ffff3c7224 */ /* 0x000fe200078e0032 */
[----:B------:R1:W-:Y:S01]  /*9a20*/  STS.128 [R155], R4 ;  /* 0x000000049b007388 */ /* 0x0003e20000000c00 */
[----:B------:R-:W-:Y:S02]  /*9a30*/  IMAD.MOV.U32 R61, RZ, RZ, R51 ;  /* 0x000000ffff3d7224 */ /* 0x000fe400078e0033 */
[----:B------:R-:W-:Y:S01]  /*9a40*/  IMAD.MOV.U32 R12, RZ, RZ, R44 ;  /* 0x000000ffff0c7224 */ /* 0x000fe200078e002c */
[----:B------:R-:W-:Y:S01]  /*9a50*/  STS.128 [R155+0x80], R96 ;  /* 0x000080609b007388 */ /* 0x000fe20000000c00 */
[----:B------:R-:W-:Y:S02]  /*9a60*/  IMAD.MOV.U32 R13, RZ, RZ, R45 ;  /* 0x000000ffff0d7224 */ /* 0x000fe400078e002d */
[----:B------:R-:W-:Y:S01]  /*9a70*/  IMAD.MOV.U32 R64, RZ, RZ, R46 ;  /* 0x000000ffff407224 */ /* 0x000fe200078e002e */
[----:B------:R-:W-:Y:S01]  /*9a80*/  STS.128 [R155+0x400], R8 ;  /* 0x000400089b007388 */ /* 0x000fe20000000c00 */
[----:B------:R-:W-:-:S02]  /*9a90*/  IMAD.MOV.U32 R65, RZ, RZ, R47 ;  /* 0x000000ffff417224 */ /* 0x000fc400078e002f */
[----:B------:R-:W-:Y:S01]  /*9aa0*/  IMAD.MOV.U32 R44, RZ, RZ, R56 ;  /* 0x000000ffff2c7224 */ /* 0x000fe200078e0038 */
[----:B------:R-:W-:Y:S01]  /*9ab0*/  STS.128 [R155+0x480], R60 ;  /* 0x0004803c9b007388 */ /* 0x000fe20000000c00 */
[----:B------:R-:W-:Y:S02]  /*9ac0*/  IMAD.MOV.U32 R45, RZ, RZ, R57 ;  /* 0x000000ffff2d7224 */ /* 0x000fe400078e0039 */
[----:B------:R-:W-:Y:S01]  /*9ad0*/  IMAD.MOV.U32 R46, RZ, RZ, R92 ;  /* 0x000000ffff2e7224 */ /* 0x000fe200078e005c */
[----:B------:R-:W-:Y:S01]  /*9ae0*/  STS.128 [R155+0x800], R12 ;  /* 0x0008000c9b007388 */ /* 0x000fe20000000c00 */
[----:B-1----:R-:W-:Y:S02]  /*9af0*/  IMAD.MOV.U32 R6, RZ, RZ, R40 ;  /* 0x000000ffff067224 */ /* 0x002fe400078e0028 */
[----:B------:R-:W-:Y:S01]  /*9b00*/  IMAD.MOV.U32 R7, RZ, RZ, R41 ;  /* 0x000000ffff077224 */ /* 0x000fe200078e0029 */
[----:B------:R-:W-:Y:S01]  /*9b10*/  STS.128 [R155+0x880], R64 ;  /* 0x000880409b007388 */ /* 0x000fe20000000c00 */
[----:B------:R-:W-:-:S02]  /*9b20*/  IMAD.MOV.U32 R4, RZ, RZ, R128 ;  /* 0x000000ffff047224 */ /* 0x000fc400078e0080 */
[----:B------:R-:W-:Y:S02]  /*9b30*/  IMAD.MOV.U32 R5, RZ, RZ, R129 ;  /* 0x000000ffff057224 */ /* 0x000fe400078e0081 */
[----:B------:R-:W-:Y:S02]  /*9b40*/  IMAD.MOV.U32 R40, RZ, RZ, R130 ;  /* 0x000000ffff287224 */ /* 0x000fe400078e0082 */
[----:B------:R-:W-:Y:S01]  /*9b50*/  IMAD.MOV.U32 R41, RZ, RZ, R131 ;  /* 0x000000ffff297224 */ /* 0x000fe200078e0083 */
[----:B------:R-:W-:Y:S01]  /*9b60*/  STS.128 [R155+0xc00], R4 ;  /* 0x000c00049b007388 */ /* 0x000fe20000000c00 */
[----:B------:R-:W-:Y:S02]  /*9b70*/  IMAD.MOV.U32 R47, RZ, RZ, R93 ;  /* 0x000000ffff2f7224 */ /* 0x000fe400078e005d */
[----:B------:R-:W-:Y:S01]  /*9b80*/  IMAD.MOV.U32 R50, RZ, RZ, R100 ;  /* 0x000000ffff327224 */ /* 0x000fe200078e0064 */
[----:B------:R1:W-:Y:S01]  /*9b90*/  STS.128 [R155+0xc80], R40 ;  /* 0x000c80289b007388 */ /* 0x0003e20000000c00 */
[----:B------:R-:W-:-:S02]  /*9ba0*/  IMAD.MOV.U32 R51, RZ, RZ, R101 ;  /* 0x000000ffff337224 */ /* 0x000fc400078e0065 */
[----:B------:R-:W-:Y:S01]  /*9bb0*/  IMAD.MOV.U32 R54, RZ, RZ, R84 ;  /* 0x000000ffff367224 */ /* 0x000fe200078e0054 */
[----:B------:R-:W-:Y:S01]  /*9bc0*/  BAR.SYNC.DEFER_BLOCKING 0x0 ;  /* 0x0000000000007b1d */ /* 0x000fe20000010000 */
[----:B------:R-:W-:Y:S02]  /*9bd0*/  IMAD.MOV.U32 R55, RZ, RZ, R85 ;  /* 0x000000ffff377224 */ /* 0x000fe400078e0055 */
[----:B------:R-:W-:Y:S02]  /*9be0*/  IMAD.MOV.U32 R92, RZ, RZ, R58 ;  /* 0x000000ffff5c7224 */ /* 0x000fe400078e003a */
[----:B------:R-:W-:Y:S02]  /*9bf0*/  IMAD.MOV.U32 R93, RZ, RZ, R59 ;  /* 0x000000ffff5d7224 */ /* 0x000fe400078e003b */
        /* <DEDUP_REMOVED lines=8> */
[----:B------:R-:W-:Y:S01]  /*9c80*/  IMAD R2, R227, c[0x0][0x194], RZ ;  /* 0x00006500e3027a24 */ /* 0x000fe200078e02ff */
[----:B------:R-:W2:Y:S01]  /*9c90*/  LDS.128 R32, [R161] ;  /* 0x00000000a1207984 */ /* 0x000ea20000000c00 */
[----:B------:R-:W-:-:S03]  /*9ca0*/  IMAD R39, R0, c[0x0][0x198], RZ ;  /* 0x0000660000277a24 */ /* 0x000fc600078e02ff */
[----:B------:R-:W-:Y:S01]  /*9cb0*/  LDS.128 R16, [R161+0x1000] ;  /* 0x00100000a1107984 */ /* 0x000fe20000000c00 */
[C---:B------:R-:W-:Y:S02]  /*9cc0*/  LEA R3, P6, R2.reuse, c[0x0][0x170], 0x2 ;  /* 0x00005c0002037a11 */ /* 0x040fe400078c10ff */
[C---:B-1----:R-:W-:Y:S01]  /*9cd0*/  IADD3 R43, R39.reuse, c[0x0][0x198], RZ ;  /* 0x00006600272b7a10 */ /* 0x042fe20007ffe0ff */
[----:B------:R-:W1:Y:S01]  /*9ce0*/  LDS.128 R28, [R38] ;  /* 0x00000000261c7984 */ /* 0x000e620000000c00 */
[----:B------:R-:W-:Y:S02]  /*9cf0*/  LEA.HI.X.SX32 R2, R2, c[0x0][0x174], 0x2, P6 ;  /* 0x00005d0002027a11 */ /* 0x000fe400030f16ff */
[CC--:B------:R-:W-:Y:S01]  /*9d00*/  LEA R40, P6, R39.reuse, R3.reuse, 0x2 ;  /* 0x0000000327287211 */ /* 0x0c0fe200078c10ff */
[----:B------:R-:W-:Y:S03]  /*9d10*/  LDS.128 R12, [R38+0x1000] ;  /* 0x00100000260c7984 */ /* 0x000fe60000000c00 */
[----:B------:R-:W-:Y:S01]  /*9d20*/  LEA.HI.X.SX32 R41, R39, R2, 0x2, P6 ;  /* 0x0000000227297211 */ /* 0x000fe200030f16ff */
[----:B------:R-:W3:Y:S01]  /*9d30*/  LDS.128 R24, [R37] ;  /* 0x0000000025187984 */ /* 0x000ee20000000c00 */
[----:B------:R-:W-:-:S02]  /*9d40*/  LEA R42, P6, R43, R3, 0x2 ;  /* 0x000000032b2a7211 */ /* 0x000fc400078c10ff */
[----:B------:R-:W-:Y:S01]  /*9d50*/  IADD3 R39, R0, 0x6, RZ ;  /* 0x0000000600277810 */ /* 0x000fe20007ffe0ff */
[----:B------:R-:W-:Y:S04]  /*9d60*/  LDS.128 R8, [R37+0x1000] ;  /* 0x0010000025087984 */ /* 0x000fe80000000c00 */
[----:B------:R-:W4:Y:S04]  /*9d70*/  LDS.128 R20, [R36] ;  /* 0x0000000024147984 */ /* 0x000f280000000c00 */
[----:B------:R-:W5:Y:S04]  /*9d80*/  LDS.128 R4, [R36+0x1000] ;  /* 0x0010000024047984 */ /* 0x000f680000000c00 */
[----:B------:R-:W-:Y:S06]  /*9d90*/  BAR.SYNC.DEFER_BLOCKING 0x0 ;  /* 0x0000000000007b1d */ /* 0x000fec0000010000 */
[----:B------:R1:W-:Y:S04]  /*9da0*/  STS.128 [R155], R44 ;  /* 0x0000002c9b007388 */ /* 0x0003e80000000c00 */
[----:B------:R-:W-:Y:S04]  /*9db0*/  STS.128 [R155+0x80], R92 ;  /* 0x0000805c9b007388 */ /* 0x000fe80000000c00 */
[----:B------:R-:W-:Y:S04]  /*9dc0*/  STS.128 [R155+0x400], R48 ;  /* 0x000400309b007388 */ /* 0x000fe80000000c00 */
[----:B------:R-:W-:Y:S01]  /*9dd0*/  STS.128 [R155+0x480], R100 ;  /* 0x000480649b007388 */ /* 0x000fe20000000c00 */
[----:B-1----:R-:W-:-:S03]  /*9de0*/  IMAD.MOV.U32 R46, RZ, RZ, R108 ;  /* 0x000000ffff2e7224 */ /* 0x002fc600078e006c */
[----:B------:R-:W-:Y:S01]  /*9df0*/  STS.128 [R155+0xc00], R52 ;  /* 0x000c00349b007388 */ /* 0x000fe20000000c00 */
[----:B------:R-:W-:Y:S02]  /*9e00*/  IMAD.MOV.U32 R47, RZ, RZ, R109 ;  /* 0x000000ffff2f7224 */ /* 0x000fe400078e006d */
[----:B------:R-:W-:Y:S01]  /*9e10*/  IMAD.MOV.U32 R44, RZ, RZ, R80 ;  /* 0x000000ffff2c7224 */ /* 0x000fe200078e0050 */
[----:B------:R-:W-:Y:S01]  /*9e20*/  STS.128 [R155+0xc80], R84 ;  /* 0x000c80549b007388 */ /* 0x000fe20000000c00 */
[----:B------:R-:W-:Y:S02]  /*9e30*/  IMAD.MOV.U32 R45, RZ, RZ, R81 ;  /* 0x000000ffff2d7224 */ /* 0x000fe400078e0051 */
[----:B------:R-:W-:Y:S02]  /*9e40*/  IMAD.MOV.U32 R108, RZ, RZ, R82 ;  /* 0x000000ffff6c7224 */ /* 0x000fe400078e0052 */
[----:B------:R-:W-:Y:S01]  /*9e50*/  IMAD.MOV.U32 R109, RZ, RZ, R83 ;  /* 0x000000ffff6d7224 */ /* 0x000fe200078e0053 */
[----:B------:R1:W-:Y:S04]  /*9e60*/  STS.128 [R155+0x800], R44 ;  /* 0x0008002c9b007388 */ /* 0x0003e80000000c00 */
[----:B------:R-:W-:Y:S04]  /*9e70*/  STS.128 [R155+0x880], R108 ;  /* 0x0008806c9b007388 */ /* 0x000fe80000000c00 */
[----:B------:R-:W-:Y:S01]  /*9e80*/  BAR.SYNC.DEFER_BLOCKING 0x0 ;  /* 0x0000000000007b1d */ /* 0x000fe20000010000 */
[----:B-1----:R-:W-:-:S02]  /*9e90*/  IADD3 R45, R43, c[0x0][0x198], RZ ;  /* 0x000066002b2d7a10 */ /* 0x002fc40007ffe0ff */
[-C--:B------:R-:W-:Y:S02]  /*9ea0*/  LEA.HI.X.SX32 R43, R43, R2.reuse, 0x2, P6 ;  /* 0x000000022b2b7211 */ /* 0x080fe400030f16ff */
[----:B------:R-:W-:Y:S02]  /*9eb0*/  IADD3 R48, R45, c[0x0][0x198], RZ ;  /* 0x000066002d307a10 */ /* 0x000fe40007ffe0ff */
[----:B------:R-:W-:Y:S02]  /*9ec0*/  IADD3 R47, R0, 0x5, RZ ;  /* 0x00000005002f7810 */ /* 0x000fe40007ffe0ff */
[CC--:B------:R-:W-:Y:S01]  /*9ed0*/  LEA R46, P6, R48.reuse, R3.reuse, 0x2 ;  /* 0x00000003302e7211 */ /* 0x0c0fe200078c10ff */
[----:B--2---:R1:W-:Y:S01]  /*9ee0*/  @P5 STG.E [R40.64], R32 ;  /* 0x0000002028005986 */ /* 0x0043e2000c101904 */
[----:B------:R-:W-:Y:S02]  /*9ef0*/  ISETP.LT.AND P5, PT, R47, c[0x0][0x17c], !P0 ;  /* 0x00005f002f007a0c */ /* 0x000fe400047a1270 */
[----:B------:R-:W-:Y:S01]  /*9f00*/  LEA.HI.X.SX32 R47, R48, R2, 0x2, P6 ;  /* 0x00000002302f7211 */ /* 0x000fe200030f16ff */
[----:B------:R2:W-:Y:S01]  /*9f10*/  @P3 STG.E [R42.64], R33 ;  /* 0x000000212a003986 */ /* 0x0005e2000c101904 */
[----:B------:R-:W-:-:S02]  /*9f20*/  LEA R44, P3, R45, R3, 0x2 ;  /* 0x000000032d2c7211 */ /* 0x000fc400078610ff */
[----:B------:R-:W-:Y:S02]  /*9f30*/  IADD3 R48, R48, c[0x0][0x198], RZ ;  /* 0x0000660030307a10 */ /* 0x000fe40007ffe0ff */
[----:B------:R-:W-:Y:S02]  /*9f40*/  LEA.HI.X.SX32 R45, R45, R2, 0x2, P3 ;  /* 0x000000022d2d7211 */ /* 0x000fe400018f16ff */
[----:B------:R-:W-:Y:S02]  /*9f50*/  ISETP.LT.AND P3, PT, R39, c[0x0][0x17c], !P0 ;  /* 0x00005f0027007a0c */ /* 0x000fe40004761270 */
[C---:B-1----:R-:W-:Y:S01]  /*9f60*/  IADD3 R41, R0.reuse, 0x7, RZ ;  /* 0x0000000700297810 */ /* 0x042fe20007ffe0ff */
[----:B------:R1:W-:Y:S01]  /*9f70*/  @P4 STG.E [R44.64], R28 ;  /* 0x0000001c2c004986 */ /* 0x0003e2000c101904 */
[----:B------:R-:W-:Y:S02]  /*9f80*/  IADD3 R39, R0, 0x8, RZ ;  /* 0x0000000800277810 */ /* 0x000fe40007ffe0ff */
[C---:B--2---:R-:W-:Y:S01]  /*9f90*/  IADD3 R42, R48.reuse, c[0x0][0x198], RZ ;  /* 0x00006600302a7a10 */ /* 0x044fe20007ffe0ff */
[----:B------:R2:W-:Y:S01]  /*9fa0*/  @P1 STG.E [R46.64], R29 ;  /* 0x0000001d2e001986 */ /* 0x0005e2000c101904 */
[----:B------:R-:W-:-:S02]  /*9fb0*/  LEA R32, P1, R48, R3, 0x2 ;  /* 0x0000000330207211 */ /* 0x000fc400078210ff */
[----:B------:R-:W-:Y:S02]  /*9fc0*/  LEA R40, P6, R42, R3, 0x2 ;  /* 0x000000032a287211 */ /* 0x000fe400078c10ff */
[-C--:B------:R-:W-:Y:S02]  /*9fd0*/  LEA.HI.X.SX32 R33, R48, R2.reuse, 0x2, P1 ;  /* 0x0000000230217211 */ /* 0x080fe400008f16ff */
[----:B------:R-:W-:Y:S02]  /*9fe0*/  IADD3 R48, R42, c[0x0][0x198], RZ ;  /* 0x000066002a307a10 */ /* 0x000fe40007ffe0ff */
[----:B------:R-:W-:Y:S01]  /*9ff0*/  ISETP.LT.AND P4, PT, R41, c[0x0][0x17c], !P0 ;  /* 0x00005f0029007a0c */ /* 0x000fe20004781270 */
[----:B---3--:R-:W-:Y:S01]  /*a000*/  @P2 STG.E [R32.64], R24 ;  /* 0x0000001820002986 */ /* 0x008fe2000c101904 */
[----:B-1----:R-:W-:Y:S02]  /*a010*/  IADD3 R44, R48, c[0x0][0x198], RZ ;  /* 0x00006600302c7a10 */ /* 0x002fe40007ffe0ff */
[----:B------:R-:W-:-:S02]  /*a020*/  LEA.HI.X.SX32 R41, R42, R2, 0x2, P6 ;  /* 0x000000022a297211 */ /* 0x000fc400030f16ff */
[----:B------:R-:W-:Y:S02]  /*a030*/  IADD3 R43, R0, 0x9, RZ ;  /* 0x00000009002b7810 */ /* 0x000fe40007ffe0ff */
[-C--:B------:R-:W-:Y:S01]  /*a040*/  LEA R42, P6, R44, R3.reuse, 0x2 ;  /* 0x000000032c2a7211 */ /* 0x080fe200078c10ff */
[----:B------:R1:W-:Y:S01]  /*a050*/  @P5 STG.E [R40.64], R25 ;  /* 0x0000001928005986 */ /* 0x0003e2000c101904 */
[----:B------:R-:W-:Y:S02]  /*a060*/  LEA R28, P2, R48, R3, 0x2 ;  /* 0x00000003301c7211 */ /* 0x000fe400078410ff */
[----:B------:R-:W-:Y:S02]  /*a070*/  ISETP.LT.AND P5, PT, R43, c[0x0][0x17c], !P0 ;  /* 0x00005f002b007a0c */ /* 0x000fe400047a1270 */
[C---:B------:R-:W-:Y:S02]  /*a080*/  LEA.HI.X.SX32 R43, R44.reuse, R2, 0x2, P6 ;  /* 0x000000022c2b7211 */ /* 0x040fe400030f16ff */
[----:B------:R-:W-:-:S02]  /*a090*/  IADD3 R44, R44, c[0x0][0x198], RZ ;  /* 0x000066002c2c7a10 */ /* 0x000fc40007ffe0ff */
[----:B--2---:R-:W-:Y:S02]  /*a0a0*/  LEA.HI.X.SX32 R29, R48, R2, 0x2, P2 ;  /* 0x00000002301d7211 */ /* 0x004fe400010f16ff */
[----:B------:R-:W-:Y:S02]  /*a0b0*/  ISETP.LT.AND P1, PT, R39, c[0x0][0x17c], !P0 ;  /* 0x00005f0027007a0c */ /* 0x000fe40004721270 */
[----:B-1----:R-:W-:Y:S01]  /*a0c0*/  IADD3 R40, R44, c[0x0][0x198], RZ ;  /* 0x000066002c287a10 */ /* 0x002fe20007ffe0ff */
[----:B----4-:R1:W-:Y:S01]  /*a0d0*/  @P3 STG.E [R28.64], R20 ;  /* 0x000000141c003986 */ /* 0x0103e2000c101904 */
[----:B------:R-:W-:Y:S02]  /*a0e0*/  IADD3 R33, R0, 0xb, RZ ;  /* 0x0000000b00217810 */ /* 0x000fe40007ffe0ff */
[-C--:B------:R-:W-:Y:S01]  /*a0f0*/  LEA R24, P3, R44, R3.reuse, 0x2 ;  /* 0x000000032c187211 */ /* 0x080fe200078610ff */
[----:B------:R2:W-:Y:S01]  /*a100*/  @P4 STG.E [R42.64], R21 ;  /* 0x000000152a004986 */ /* 0x0005e2000c101904 */
[----:B------:R-:W-:-:S02]  /*a110*/  LEA R32, P6, R40, R3, 0x2 ;  /* 0x0000000328207211 */ /* 0x000fc400078c10ff */
[----:B------:R-:W-:Y:S02]  /*a120*/  IADD3 R41, R40, c[0x0][0x198], RZ ;  /* 0x0000660028297a10 */ /* 0x000fe40007ffe0ff */
[----:B------:R-:W-:Y:S02]  /*a130*/  IADD3 R39, R0, 0xa, RZ ;  /* 0x0000000a00277810 */ /* 0x000fe40007ffe0ff */
[----:B------:R-:W-:Y:S02]  /*a140*/  ISETP.LT.AND P4, PT, R33, c[0x0][0x17c], !P0 ;  /* 0x00005f0021007a0c */ /* 0x000fe40004781270 */
[-C--:B------:R-:W-:Y:S02]  /*a150*/  LEA.HI.X.SX32 R25, R44, R2.reuse, 0x2, P3 ;  /* 0x000000022c197211 */ /* 0x080fe400018f16ff */
[----:B------:R-:W-:Y:S02]  /*a160*/  LEA.HI.X.SX32 R33, R40, R2, 0x2, P6 ;  /* 0x0000000228217211 */ /* 0x000fe400030f16ff */
[----:B------:R-:W-:Y:S01]  /*a170*/  IADD3 R40, R41, c[0x0][0x198], RZ ;  /* 0x0000660029287a10 */ /* 0x000fe20007ffe0ff */
[----:B------:R-:W-:Y:S01]  /*a180*/  @P1 STG.E [R24.64], R16 ;  /* 0x0000001018001986 */ /* 0x000fe2000c101904 */
[----:B------:R-:W-:-:S02]  /*a190*/  ISETP.LT.AND P2, PT, R39, c[0x0][0x17c], !P0 ;  /* 0x00005f0027007a0c */ /* 0x000fc40004741270 */
[----:B-1----:R-:W-:Y:S01]  /*a1a0*/  IADD3 R29, R0, 0xd, RZ ;  /* 0x0000000d001d7810 */ /* 0x002fe20007ffe0ff */
[----:B------:R1:W-:Y:S01]  /*a1b0*/  @P5 STG.E [R32.64], R17 ;  /* 0x0000001120005986 */ /* 0x0003e2000c101904 */
[-C--:B------:R-:W-:Y:S02]  /*a1c0*/  LEA R28, P6, R40, R3.reuse, 0x2 ;  /* 0x00000003281c7211 */ /* 0x080fe400078c10ff */
[----:B------:R-:W-:Y:S02]  /*a1d0*/  LEA R20, P1, R41, R3, 0x2 ;  /* 0x0000000329147211 */ /* 0x000fe400078210ff */
[----:B------:R-:W-:Y:S02]  /*a1e0*/  IADD3 R39, R0, 0xc, RZ ;  /* 0x0000000c00277810 */ /* 0x000fe40007ffe0ff */
[----:B------:R-:W-:Y:S02]  /*a1f0*/  ISETP.LT.AND P5, PT, R29, c[0x0][0x17c], !P0 ;  /* 0x00005f001d007a0c */ /* 0x000fe400047a1270 */
[----:B------:R-:W-:-:S02]  /*a200*/  LEA.HI.X.SX32 R29, R40, R2, 0x2, P6 ;  /* 0x00000002281d7211 */ /* 0x000fc400030f16ff */
[----:B--2---:R-:W-:Y:S02]  /*a210*/  LEA.HI.X.SX32 R21, R41, R2, 0x2, P1 ;  /* 0x0000000229157211 */ /* 0x004fe400008f16ff */
[----:B------:R-:W-:Y:S02]  /*a220*/  IADD3 R40, R40, c[0x0][0x198], RZ ;  /* 0x0000660028287a10 */ /* 0x000fe40007ffe0ff */
[----:B------:R-:W-:Y:S01]  /*a230*/  ISETP.LT.AND P3, PT, R39, c[0x0][0x17c], !P0 ;  /* 0x00005f0027007a0c */ /* 0x000fe20004761270 */
[----:B------:R-:W-:Y:S01]  /*a240*/  @P2 STG.E [R20.64], R12 ;  /* 0x0000000c14002986 */ /* 0x000fe2000c101904 */
[----:B------:R-:W-:Y:S02]  /*a250*/  IADD3 R39, R0, 0xe, RZ ;  /* 0x0000000e00277810 */ /* 0x000fe40007ffe0ff */
[C---:B-1----:R-:W-:Y:S01]  /*a260*/  IADD3 R33, R40.reuse, c[0x0][0x198], RZ ;  /* 0x0000660028217a10 */ /* 0x042fe20007ffe0ff */
[----:B------:R1:W-:Y:S01]  /*a270*/  @P4 STG.E [R28.64], R13 ;  /* 0x0000000d1c004986 */ /* 0x0003e2000c101904 */
[----:B------:R-:W-:-:S02]  /*a280*/  LEA R16, P2, R40, R3, 0x2 ;  /* 0x0000000328107211 */ /* 0x000fc400078410ff */
[----:B------:R-:W-:Y:S02]  /*a290*/  ISETP.LT.AND P1, PT, R39, c[0x0][0x17c], !P0 ;  /* 0x00005f0027007a0c */ /* 0x000fe40004721270 */
[----:B------:R-:W-:Y:S02]  /*a2a0*/  IADD3 R25, R0, 0xf, RZ ;  /* 0x0000000f00197810 */ /* 0x000fe40007ffe0ff */
[C---:B------:R-:W-:Y:S02]  /*a2b0*/  IADD3 R39, R33.reuse, c[0x0][0x198], RZ ;  /* 0x0000660021277a10 */ /* 0x040fe40007ffe0ff */
[----:B------:R-:W-:Y:S02]  /*a2c0*/  LEA R24, P6, R33, R3, 0x2 ;  /* 0x0000000321187211 */ /* 0x000fe400078c10ff */
[----:B------:R-:W-:Y:S02]  /*a2d0*/  LEA.HI.X.SX32 R17, R40, R2, 0x2, P2 ;  /* 0x0000000228117211 */ /* 0x000fe400010f16ff */
[----:B------:R-:W-:-:S02]  /*a2e0*/  ISETP.LT.AND P4, PT, R25, c[0x0][0x17c], !P0 ;  /* 0x00005f0019007a0c */ /* 0x000fc40004781270 */
[----:B-1----:R-:W-:Y:S01]  /*a2f0*/  IADD3 R29, R39, c[0x0][0x198], RZ ;  /* 0x00006600271d7a10 */ /* 0x002fe20007ffe0ff */
[----:B------:R-:W-:Y:S01]  /*a300*/  @P3 STG.E [R16.64], R8 ;  /* 0x0000000810003986 */ /* 0x000fe2000c101904 */
[----:B------:R-:W-:Y:S02]  /*a310*/  LEA.HI.X.SX32 R25, R33, R2, 0x2, P6 ;  /* 0x0000000221197211 */ /* 0x000fe400030f16ff */
[C---:B------:R-:W-:Y:S02]  /*a320*/  IADD3 R21, R0.reuse, 0x11, RZ ;  /* 0x0000001100157810 */ /* 0x040fe40007ffe0ff */
[-C--:B------:R-:W-:Y:S01]  /*a330*/  LEA R12, P3, R39, R3.reuse, 0x2 ;  /* 0x00000003270c7211 */ /* 0x080fe200078610ff */
[----:B------:R1:W-:Y:S01]  /*a340*/  @P5 STG.E [R24.64], R9 ;  /* 0x0000000918005986 */ /* 0x0003e2000c101904 */
[----:B------:R-:W-:Y:S02]  /*a350*/  LEA R20, P6, R29, R3, 0x2 ;  /* 0x000000031d147211 */ /* 0x000fe400078c10ff */
[----:B------:R-:W-:-:S02]  /*a360*/  IADD3 R32, R0, 0x10, RZ ;  /* 0x0000001000207810 */ /* 0x000fc40007ffe0ff */
[----:B------:R-:W-:Y:S02]  /*a370*/  ISETP.LT.AND P5, PT, R21, c[0x0][0x17c], !P0 ;  /* 0x00005f0015007a0c */ /* 0x000fe400047a1270 */
[-C--:B------:R-:W-:Y:S02]  /*a380*/  LEA.HI.X.SX32 R13, R39, R2.reuse, 0x2, P3 ;  /* 0x00000002270d7211 */ /* 0x080fe400018f16ff */
[C---:B------:R-:W-:Y:S02]  /*a390*/  LEA.HI.X.SX32 R21, R29.reuse, R2, 0x2, P6 ;  /* 0x000000021d157211 */ /* 0x040fe400030f16ff */
[----:B------:R-:W-:Y:S01]  /*a3a0*/  IADD3 R29, R29, c[0x0][0x198], RZ ;  /* 0x000066001d1d7a10 */ /* 0x000fe20007ffe0ff */
[----:B-----5:R-:W-:Y:S01]  /*a3b0*/  @P1 STG.E [R12.64], R4 ;  /* 0x000000040c001986 */ /* 0x020fe2000c101904 */
[----:B------:R-:W-:Y:S02]  /*a3c0*/  ISETP.LT.AND P2, PT, R32, c[0x0][0x17c], !P0 ;  /* 0x00005f0020007a0c */ /* 0x000fe40004741270 */
[----:B------:R-:W-:Y:S01]  /*a3d0*/  IADD3 R28, R0, 0x12, RZ ;  /* 0x00000012001c7810 */ /* 0x000fe20007ffe0ff */
[----:B------:R2:W-:Y:S01]  /*a3e0*/  @P4 STG.E [R20.64], R5 ;  /* 0x0000000514004986 */ /* 0x0005e2000c101904 */
[----:B-1----:R-:W-:-:S02]  /*a3f0*/  IADD3 R25, R29, c[0x0][0x198], RZ ;  /* 0x000066001d197a10 */ /* 0x002fc40007ffe0ff */
[-C--:B------:R-:W-:Y:S02]  /*a400*/  LEA R8, P1, R29, R3.reuse, 0x2 ;  /* 0x000000031d087211 */ /* 0x080fe400078210ff */
[----:B------:R-:W-:Y:S02]  /*a410*/  ISETP.LT.AND P3, PT, R28, c[0x0][0x17c], !P0 ;  /* 0x00005f001c007a0c */ /* 0x000fe40004761270 */
[----:B------:R-:W-:Y:S02]  /*a420*/  IADD3 R17, R0, 0x13, RZ ;  /* 0x0000001300117810 */ /* 0x000fe40007ffe0ff */
[C---:B------:R-:W-:Y:S02]  /*a430*/  IADD3 R28, R25.reuse, c[0x0][0x198], RZ ;  /* 0x00006600191c7a10 */ /* 0x040fe40007ffe0ff */
[----:B------:R-:W-:Y:S02]  /*a440*/  LEA R16, P6, R25, R3, 0x2 ;  /* 0x0000000319107211 */ /* 0x000fe400078c10ff */
[----:B------:R-:W-:-:S02]  /*a450*/  LEA.HI.X.SX32 R9, R29, R2, 0x2, P1 ;  /* 0x000000021d097211 */ /* 0x000fc400008f16ff */
[----:B------:R-:W-:Y:S02]  /*a460*/  ISETP.LT.AND P4, PT, R17, c[0x0][0x17c], !P0 ;  /* 0x00005f0011007a0c */ /* 0x000fe40004781270 */
[C---:B--2---:R-:W-:Y:S01]  /*a470*/  IADD3 R21, R28.reuse, c[0x0][0x198], RZ ;  /* 0x000066001c157a10 */ /* 0x044fe20007ffe0ff */
[----:B------:R1:W-:Y:S01]  /*a480*/  @P2 STG.E [R8.64], R34 ;  /* 0x0000002208002986 */ /* 0x0003e2000c101904 */
[----:B------:R-:W-:Y:S02]  /*a490*/  LEA.HI.X.SX32 R17, R25, R2, 0x2, P6 ;  /* 0x0000000219117211 */ /* 0x000fe400030f16ff */
[-C--:B------:R-:W-:Y:S02]  /*a4a0*/  LEA R4, P2, R28, R3.reuse, 0x2 ;  /* 0x000000031c047211 */ /* 0x080fe400078410ff */
[----:B------:R-:W-:Y:S01]  /*a4b0*/  IADD3 R13, R0, 0x15, RZ ;  /* 0x00000015000d7810 */ /* 0x000fe20007ffe0ff */
[----:B------:R2:W-:Y:S01]  /*a4c0*/  @P5 STG.E [R16.64], R35 ;  /* 0x0000002310005986 */ /* 0x0005e2000c101904 */
[----:B------:R-:W-:-:S02]  /*a4d0*/  LEA R12, P6, R21, R3, 0x2 ;  /* 0x00000003150c7211 */ /* 0x000fc400078c10ff */
[-C--:B------:R-:W-:Y:S02]  /*a4e0*/  LEA.HI.X.SX32 R5, R28, R2.reuse, 0x2, P2 ;  /* 0x000000021c057211 */ /* 0x080fe400010f16ff */
[----:B------:R-:W-:Y:S02]  /*a4f0*/  ISETP.LT.AND P5, PT, R13, c[0x0][0x17c], !P0 ;  /* 0x00005f000d007a0c */ /* 0x000fe400047a1270 */
[----:B------:R-:W-:Y:S01]  /*a500*/  IADD3 R24, R0, 0x14, RZ ;  /* 0x0000001400187810 */ /* 0x000fe20007ffe0ff */
[----:B------:R-:W-:Y:S01]  /*a510*/  @P3 STG.E [R4.64], R30 ;  /* 0x0000001e04003986 */ /* 0x000fe2000c101904 */
[C---:B------:R-:W-:Y:S02]  /*a520*/  LEA.HI.X.SX32 R13, R21.reuse, R2, 0x2, P6 ;  /* 0x00000002150d7211 */ /* 0x040fe400030f16ff */
[----:B------:R-:W-:Y:S02]  /*a530*/  IADD3 R21, R21, c[0x0][0x198], RZ ;  /* 0x0000660015157a10 */ /* 0x000fe40007ffe0ff */
[----:B------:R-:W-:Y:S01]  /*a540*/  ISETP.LT.AND P1, PT, R24, c[0x0][0x17c], !P0 ;  /* 0x00005f0018007a0c */ /* 0x000fe20004721270 */
[----:B------:R3:W-:Y:S01]  /*a550*/  @P4 STG.E [R12.64], R31 ;  /* 0x0000001f0c004986 */ /* 0x0007e2000c101904 */
[----:B------:R-:W-:-:S02]  /*a560*/  IADD3 R24, R21, c[0x0][0x198], RZ ;  /* 0x0000660015187a10 */ /* 0x000fc40007ffe0ff */
[CC--:B-1----:R-:W-:Y:S02]  /*a570*/  LEA R8, P3, R21.reuse, R3.reuse, 0x2 ;  /* 0x0000000315087211 */ /* 0x0c2fe400078610ff */
[----:B--2---:R-:W-:Y:S02]  /*a580*/  IADD3 R17, R0, 0x17, RZ ;  /* 0x0000001700117810 */ /* 0x004fe40007ffe0ff */
[----:B------:R-:W-:Y:S02]  /*a590*/  LEA R16, P6, R24, R3, 0x2 ;  /* 0x0000000318107211 */ /* 0x000fe400078c10ff */
[----:B------:R-:W-:Y:S02]  /*a5a0*/  LEA.HI.X.SX32 R9, R21, R2, 0x2, P3 ;  /* 0x0000000215097211 */ /* 0x000fe400018f16ff */
[----:B------:R-:W-:Y:S02]  /*a5b0*/  IADD3 R20, R0, 0x16, RZ ;  /* 0x0000001600147810 */ /* 0x000fe40007ffe0ff */
[----:B------:R-:W-:Y:S01]  /*a5c0*/  IADD3 R21, R24, c[0x0][0x198], RZ ;  /* 0x0000660018157a10 */ /* 0x000fe20007ffe0ff */
[----:B------:R1:W-:Y:S01]  /*a5d0*/  @P1 STG.E [R8.64], R26 ;  /* 0x0000001a08001986 */ /* 0x0003e2000c101904 */
[----:B------:R-:W-:-:S02]  /*a5e0*/  ISETP.LT.AND P4, PT, R17, c[0x0][0x17c], !P0 ;  /* 0x00005f0011007a0c */ /* 0x000fc40004781270 */
[----:B------:R-:W-:Y:S02]  /*a5f0*/  LEA.HI.X.SX32 R17, R24, R2, 0x2, P6 ;  /* 0x0000000218117211 */ /* 0x000fe400030f16ff */
[----:B------:R-:W-:Y:S02]  /*a600*/  ISETP.LT.AND P2, PT, R20, c[0x0][0x17c], !P0 ;  /* 0x00005f0014007a0c */ /* 0x000fe40004741270 */
[C---:B------:R-:W-:Y:S01]  /*a610*/  IADD3 R24, R21.reuse, c[0x0][0x198], RZ ;  /* 0x0000660015187a10 */ /* 0x040fe20007ffe0ff */
[----:B------:R2:W-:Y:S01]  /*a620*/  @P5 STG.E [R16.64], R27 ;  /* 0x0000001b10005986 */ /* 0x0005e2000c101904 */
[----:B---3--:R-:W-:Y:S02]  /*a630*/  IADD3 R13, R0, 0x19, RZ ;  /* 0x00000019000d7810 */ /* 0x008fe40007ffe0ff */
[-C--:B------:R-:W-:Y:S02]  /*a640*/  LEA R4, P1, R21, R3.reuse, 0x2 ;  /* 0x0000000315047211 */ /* 0x080fe400078210ff */
[----:B------:R-:W-:-:S02]  /*a650*/  LEA R12, P6, R24, R3, 0x2 ;  /* 0x00000003180c7211 */ /* 0x000fc400078c10ff */
[----:B------:R-:W-:Y:S02]  /*a660*/  ISETP.LT.AND P5, PT, R13, c[0x0][0x17c], !P0 ;  /* 0x00005f000d007a0c */ /* 0x000fe400047a1270 */
[----:B------:R-:W-:Y:S02]  /*a670*/  IADD3 R20, R0, 0x18, RZ ;  /* 0x0000001800147810 */ /* 0x000fe40007ffe0ff */
[-C--:B------:R-:W-:Y:S02]  /*a680*/  LEA.HI.X.SX32 R5, R21, R2.reuse, 0x2, P1 ;  /* 0x0000000215057211 */ /* 0x080fe400008f16ff */
[C---:B------:R-:W-:Y:S02]  /*a690*/  LEA.HI.X.SX32 R13, R24.reuse, R2, 0x2, P6 ;  /* 0x00000002180d7211 */ /* 0x040fe400030f16ff */
[----:B------:R-:W-:Y:S01]  /*a6a0*/  IADD3 R24, R24, c[0x0][0x198], RZ ;  /* 0x0000660018187a10 */ /* 0x000fe20007ffe0ff */
[----:B------:R3:W-:Y:S01]  /*a6b0*/  @P2 STG.E [R4.64], R22 ;  /* 0x0000001604002986 */ /* 0x0007e2000c101904 */
[----:B------:R-:W-:-:S02]  /*a6c0*/  ISETP.LT.AND P3, PT, R20, c[0x0][0x17c], !P0 ;  /* 0x00005f0014007a0c */ /* 0x000fc40004761270 */
[C---:B------:R-:W-:Y:S01]  /*a6d0*/  IADD3 R21, R24.reuse, c[0x0][0x198], RZ ;  /* 0x0000660018157a10 */ /* 0x040fe20007ffe0ff */
[----:B------:R4:W-:Y:S01]  /*a6e0*/  @P4 STG.E [R12.64], R23 ;  /* 0x000000170c004986 */ /* 0x0009e2000c101904 */
[-C--:B-1----:R-:W-:Y:S02]  /*a6f0*/  LEA R8, P2, R24, R3.reuse, 0x2 ;  /* 0x0000000318087211 */ /* 0x082fe400078410ff */
[C---:B--2---:R-:W-:Y:S02]  /*a700*/  IADD3 R17, R0.reuse, 0x1b, RZ ;  /* 0x0000001b00117810 */ /* 0x044fe40007ffe0ff */
[----:B------:R-:W-:Y:S02]  /*a710*/  LEA R16, P6, R21, R3, 0x2 ;  /* 0x0000000315107211 */ /* 0x000fe400078c10ff */
[----:B------:R-:W-:Y:S02]  /*a720*/  IADD3 R20, R0, 0x1a, RZ ;  /* 0x0000001a00147810 */ /* 0x000fe40007ffe0ff */
[----:B------:R-:W-:-:S02]  /*a730*/  LEA.HI.X.SX32 R9, R24, R2, 0x2, P2 ;  /* 0x0000000218097211 */ /* 0x000fc400010f16ff */
[----:B------:R-:W-:Y:S02]  /*a740*/  IADD3 R24, R21, c[0x0][0x198], RZ ;  /* 0x0000660015187a10 */ /* 0x000fe40007ffe0ff */
[----:B------:R-:W-:Y:S01]  /*a750*/  ISETP.LT.AND P4, PT, R17, c[0x0][0x17c], !P0 ;  /* 0x00005f0011007a0c */ /* 0x000fe20004781270 */
[----:B------:R1:W-:Y:S01]  /*a760*/  @P3 STG.E [R8.64], R18 ;  /* 0x0000001208003986 */ /* 0x0003e2000c101904 */
[----:B------:R-:W-:Y:S02]  /*a770*/  LEA.HI.X.SX32 R17, R21, R2, 0x2, P6 ;  /* 0x0000000215117211 */ /* 0x000fe400030f16ff */
[----:B------:R-:W-:Y:S02]  /*a780*/  ISETP.LT.AND P1, PT, R20, c[0x0][0x17c], !P0 ;  /* 0x00005f0014007a0c */ /* 0x000fe40004721270 */
[C---:B------:R-:W-:Y:S01]  /*a790*/  IADD3 R21, R24.reuse, c[0x0][0x198], RZ ;  /* 0x0000660018157a10 */ /* 0x040fe20007ffe0ff */
[----:B------:R-:W-:Y:S01]  /*a7a0*/  @P5 STG.E [R16.64], R19 ;  /* 0x0000001310005986 */ /* 0x000fe2000c101904 */
[----:B---3--:R-:W-:-:S02]  /*a7b0*/  LEA R4, P3, R24, R3, 0x2 ;  /* 0x0000000318047211 */ /* 0x008fc400078610ff */
[C---:B----4-:R-:W-:Y:S01]  /*a7c0*/  IADD3 R13, R0.reuse, 0x1d, RZ ;  /* 0x0000001d000d7810 */ /* 0x050fe20007ffe0ff */
[----:B------:R-:W2:Y:S01]  /*a7d0*/  LDS.128 R16, [R161] ;  /* 0x00000000a1107984 */ /* 0x000ea20000000c00 */
[----:B------:R-:W-:Y:S02]  /*a7e0*/  LEA R12, P6, R21, R3, 0x2 ;  /* 0x00000003150c7211 */ /* 0x000fe400078c10ff */
[----:B------:R-:W-:Y:S01]  /*a7f0*/  IADD3 R20, R0, 0x1c, RZ ;  /* 0x0000001c00147810 */ /* 0x000fe20007ffe0ff */
[----:B------:R-:W-:Y:S01]  /*a800*/  LDS.128 R160, [R161+0x1000] ;  /* 0x00100000a1a07984 */ /* 0x000fe20000000c00 */
[-C--:B------:R-:W-:Y:S02]  /*a810*/  LEA.HI.X.SX32 R5, R24, R2.reuse, 0x2, P3 ;  /* 0x0000000218057211 */ /* 0x080fe400018f16ff */
[----:B------:R-:W-:Y:S02]  /*a820*/  ISETP.LT.AND P5, PT, R13, c[0x0][0x17c], !P0 ;  /* 0x00005f000d007a0c */ /* 0x000fe400047a1270 */
[C---:B------:R-:W-:Y:S01]  /*a830*/  LEA.HI.X.SX32 R13, R21.reuse, R2, 0x2, P6 ;  /* 0x00000002150d7211 */ /* 0x040fe200030f16ff */
[----:B------:R3:W-:Y:S01]  /*a840*/  @P1 STG.E [R4.64], R14 ;  /* 0x0000000e04001986 */ /* 0x0007e2000c101904 */
[----:B-1----:R-:W-:-:S02]  /*a850*/  IADD3 R9, R21, c[0x0][0x198], RZ ;  /* 0x0000660015097a10 */ /* 0x002fc40007ffe0ff */
[----:B------:R-:W-:Y:S01]  /*a860*/  ISETP.LT.AND P2, PT, R20, c[0x0][0x17c], !P0 ;  /* 0x00005f0014007a0c */ /* 0x000fe20004741270 */
[----:B------:R-:W-:Y:S01]  /*a870*/  @P4 STG.E [R12.64], R15 ;  /* 0x0000000f0c004986 */ /* 0x000fe2000c101904 */
[----:B------:R-:W-:Y:S02]  /*a880*/  IADD3 R20, R0, 0x1e, RZ ;  /* 0x0000001e00147810 */ /* 0x000fe40007ffe0ff */
[C---:B------:R-:W-:Y:S01]  /*a890*/  IADD3 R23, R9.reuse, c[0x0][0x198], RZ ;  /* 0x0000660009177a10 */ /* 0x040fe20007ffe0ff */
[----:B------:R-:W1:Y:S01]  /*a8a0*/  LDS.128 R12, [R38] ;  /* 0x00000000260c7984 */ /* 0x000e620000000c00 */
[----:B------:R-:W-:Y:S02]  /*a8b0*/  ISETP.LT.AND P3, PT, R20, c[0x0][0x17c], !P0 ;  /* 0x00005f0014007a0c */ /* 0x000fe40004761270 */
[----:B------:R-:W-:Y:S02]  /*a8c0*/  LEA R8, P1, R9, R3, 0x2 ;  /* 0x0000000309087211 */ /* 0x000fe400078210ff */
[----:B------:R-:W-:-:S02]  /*a8d0*/  IADD3 R21, R0, 0x1f, RZ ;  /* 0x0000001f00157810 */ /* 0x000fc40007ffe0ff */
[----:B------:R-:W-:Y:S02]  /*a8e0*/  LEA R20, P6, R23, R3, 0x2 ;  /* 0x0000000317147211 */ /* 0x000fe400078c10ff */
[-C--:B------:R-:W-:Y:S02]  /*a8f0*/  LEA.HI.X.SX32 R9, R9, R2.reuse, 0x2, P1 ;  /* 0x0000000209097211 */ /* 0x080fe400008f16ff */
[----:B------:R-:W-:Y:S02]  /*a900*/  ISETP.LT.AND P4, PT, R21, c[0x0][0x17c], !P0 ;  /* 0x00005f0015007a0c */ /* 0x000fe40004781270 */
[C---:B------:R-:W-:Y:S01]  /*a910*/  LEA.HI.X.SX32 R21, R23.reuse, R2, 0x2, P6 ;  /* 0x0000000217157211 */ /* 0x040fe200030f16ff */
[----:B------:R-:W-:Y:S01]  /*a920*/  @P2 STG.E [R8.64], R10 ;  /* 0x0000000a08002986 */ /* 0x000fe2000c101904 */
[----:B---3--:R-:W-:Y:S02]  /*a930*/  IADD3 R5, R23, c[0x0][0x198], RZ ;  /* 0x0000660017057a10 */ /* 0x008fe40007ffe0ff */
[----:B------:R-:W-:Y:S01]  /*a940*/  IADD3 R22, R0, 0x20, RZ ;  /* 0x0000002000167810 */ /* 0x000fe20007ffe0ff */
[----:B------:R3:W-:Y:S01]  /*a950*/  @P5 STG.E [R20.64], R11 ;  /* 0x0000000b14005986 */ /* 0x0007e2000c101904 */
[----:B------:R-:W-:-:S02]  /*a960*/  IADD3 R25, R5, c[0x0][0x198], RZ ;  /* 0x0000660005197a10 */ /* 0x000fc40007ffe0ff */
[-C--:B------:R-:W-:Y:S01]  /*a970*/  LEA R4, P2, R5, R3.reuse, 0x2 ;  /* 0x0000000305047211 */ /* 0x080fe200078410ff */
[----:B------:R-:W4:Y:S01]  /*a980*/  LDS.128 R8, [R37] ;  /* 0x0000000025087984 */ /* 0x000f220000000c00 */
[----:B------:R-:W-:Y:S02]  /*a990*/  ISETP.LT.AND P1, PT, R22, c[0x0][0x17c], !P0 ;  /* 0x00005f0016007a0c */ /* 0x000fe40004721270 */
[----:B------:R-:W-:Y:S02]  /*a9a0*/  IADD3 R23, R0, 0x21, RZ ;  /* 0x0000002100177810 */ /* 0x000fe40007ffe0ff */
[----:B------:R-:W-:Y:S02]  /*a9b0*/  LEA R22, P6, R25, R3, 0x2 ;  /* 0x0000000319167211 */ /* 0x000fe400078c10ff */
[----:B------:R-:W-:Y:S02]  /*a9c0*/  LEA.HI.X.SX32 R5, R5, R2, 0x2, P2 ;  /* 0x0000000205057211 */ /* 0x000fe400010f16ff */
[----:B---3--:R-:W-:-:S02]  /*a9d0*/  IADD3 R21, R25, c[0x0][0x198], RZ ;  /* 0x0000660019157a10 */ /* 0x008fc40007ffe0ff */
[----:B------:R-:W-:Y:S01]  /*a9e0*/  ISETP.LT.AND P5, PT, R23, c[0x0][0x17c], !P0 ;  /* 0x00005f0017007a0c */ /* 0x000fe200047a1270 */
[----:B------:R-:W-:Y:S01]  /*a9f0*/  @P3 STG.E [R4.64], R6 ;  /* 0x0000000604003986 */ /* 0x000fe2000c101904 */
[----:B------:R-:W-:Y:S02]  /*aa00*/  LEA.HI.X.SX32 R23, R25, R2, 0x2, P6 ;  /* 0x0000000219177211 */ /* 0x000fe400030f16ff */
[----:B------:R-:W-:Y:S02]  /*aa10*/  IADD3 R24, R0, 0x22, RZ ;  /* 0x0000002200187810 */ /* 0x000fe40007ffe0ff */
[C---:B------:R-:W-:Y:S01]  /*aa20*/  IADD3 R27, R21.reuse, c[0x0][0x198], RZ ;  /* 0x00006600151b7a10 */ /* 0x040fe20007ffe0ff */
[----:B------:R3:W-:Y:S01]  /*aa30*/  @P4 STG.E [R22.64], R7 ;  /* 0x0000000716004986 */ /* 0x0007e2000c101904 */
[----:B------:R-:W-:Y:S02]  /*aa40*/  LEA R20, P3, R21, R3, 0x2 ;  /* 0x0000000315147211 */ /* 0x000fe400078610ff */
[----:B------:R-:W-:Y:S01]  /*aa50*/  ISETP.LT.AND P2, PT, R24, c[0x0][0x17c], !P0 ;  /* 0x00005f0018007a0c */ /* 0x000fe20004741270 */
[----:B------:R-:W5:Y:S01]  /*aa60*/  LDS.128 R4, [R36] ;  /* 0x0000000024047984 */ /* 0x000f620000000c00 */
[----:B------:R-:W-:-:S02]  /*aa70*/  IADD3 R25, R0, 0x23, RZ ;  /* 0x0000002300197810 */ /* 0x000fc40007ffe0ff */
[----:B------:R-:W-:Y:S02]  /*aa80*/  LEA R24, P6, R27, R3, 0x2 ;  /* 0x000000031b187211 */ /* 0x000fe400078c10ff */
[----:B------:R-:W-:Y:S02]  /*aa90*/  LEA.HI.X.SX32 R21, R21, R2, 0x2, P3 ;  /* 0x0000000215157211 */ /* 0x000fe400018f16ff */
[----:B------:R-:W-:Y:S02]  /*aaa0*/  IADD3 R26, R0, 0x24, RZ ;  /* 0x00000024001a7810 */ /* 0x000fe40007ffe0ff */
[----:B---3--:R-:W-:Y:S01]  /*aab0*/  IADD3 R23, R27, c[0x0][0x198], RZ ;  /* 0x000066001b177a10 */ /* 0x008fe20007ffe0ff */
[----:B--2---:R2:W-:Y:S01]  /*aac0*/  @P1 STG.E [R20.64], R16 ;  /* 0x0000001014001986 */ /* 0x0045e2000c101904 */
[----:B------:R-:W-:Y:S02]  /*aad0*/  ISETP.LT.AND P4, PT, R25, c[0x0][0x17c], !P0 ;  /* 0x00005f0019007a0c */ /* 0x000fe40004781270 */
[----:B------:R-:W-:-:S02]  /*aae0*/  IADD3 R29, R23, c[0x0][0x198], RZ ;  /* 0x00006600171d7a10 */ /* 0x000fc40007ffe0ff */
[-C--:B------:R-:W-:Y:S02]  /*aaf0*/  LEA.HI.X.SX32 R25, R27, R2.reuse, 0x2, P6 ;  /* 0x000000021b197211 */ /* 0x080fe400030f16ff */
[----:B------:R-:W-:Y:S02]  /*ab00*/  ISETP.LT.AND P3, PT, R26, c[0x0][0x17c], !P0 ;  /* 0x00005f001a007a0c */ /* 0x000fe40004761270 */
[-C--:B------:R-:W-:Y:S01]  /*ab10*/  LEA R22, P1, R23, R3.reuse, 0x2 ;  /* 0x0000000317167211 */ /* 0x080fe200078210ff */
[----:B------:R3:W-:Y:S01]  /*ab20*/  @P5 STG.E [R24.64], R17 ;  /* 0x0000001118005986 */ /* 0x0007e2000c101904 */
[----:B------:R-:W-:Y:S02]  /*ab30*/  IADD3 R27, R0, 0x25, RZ ;  /* 0x00000025001b7810 */ /* 0x000fe40007ffe0ff */
[----:B------:R-:W-:Y:S02]  /*ab40*/  LEA R26, P6, R29, R3, 0x2 ;  /* 0x000000031d1a7211 */ /* 0x000fe400078c10ff */
[----:B------:R-:W-:-:S02]  /*ab50*/  LEA.HI.X.SX32 R23, R23, R2, 0x2, P1 ;  /* 0x0000000217177211 */ /* 0x000fc400008f16ff */
[----:B------:R-:W-:Y:S02]  /*ab60*/  ISETP.LT.AND P5, PT, R27, c[0x0][0x17c], !P0 ;  /* 0x00005f001b007a0c */ /* 0x000fe400047a1270 */
[C---:B------:R-:W-:Y:S01]  /*ab70*/  LEA.HI.X.SX32 R27, R29.reuse, R2, 0x2, P6 ;  /* 0x000000021d1b7211 */ /* 0x040fe200030f16ff */
[----:B-1----:R-:W-:Y:S01]  /*ab80*/  @P2 STG.E [R22.64], R12 ;  /* 0x0000000c16002986 */ /* 0x002fe2000c101904 */
[----:B------:R-:W-:Y:S02]  /*ab90*/  IADD3 R29, R29, c[0x0][0x198], RZ ;  /* 0x000066001d1d7a10 */ /* 0x000fe40007ffe0ff */
[C---:B------:R-:W-:Y:S01]  /*aba0*/  IADD3 R28, R0.reuse, 0x26, RZ ;  /* 0x00000026001c7810 */ /* 0x040fe20007ffe0ff */
[----:B------:R1:W-:Y:S01]  /*abb0*/  @P4 STG.E [R26.64], R13 ;  /* 0x0000000d1a004986 */ /* 0x0003e2000c101904 */
[----:B--2---:R-:W-:Y:S02]  /*abc0*/  LEA R16, P2, R29, R3, 0x2 ;  /* 0x000000031d107211 */ /* 0x004fe400078410ff */
[----:B------:R-:W-:-:S02]  /*abd0*/  IADD3 R21, R0, 0x27, RZ ;  /* 0x0000002700157810 */ /* 0x000fc40007ffe0ff */
[----:B------:R-:W-:Y:S02]  /*abe0*/  IADD3 R20, R0, 0x28, RZ ;  /* 0x0000002800147810 */ /* 0x000fe40007ffe0ff */
[----:B------:R-:W-:Y:S02]  /*abf0*/  ISETP.LT.AND P1, PT, R28, c[0x0][0x17c], !P0 ;  /* 0x00005f001c007a0c */ /* 0x000fe40004721270 */
[C---:B------:R-:W-:Y:S02]  /*ac00*/  IADD3 R28, R29.reuse, c[0x0][0x198], RZ ;  /* 0x000066001d1c7a10 */ /* 0x040fe40007ffe0ff */
[----:B---3--:R-:W-:Y:S02]  /*ac10*/  LEA.HI.X.SX32 R17, R29, R2, 0x2, P2 ;  /* 0x000000021d117211 */ /* 0x008fe400010f16ff */
[----:B------:R-:W-:Y:S02]  /*ac20*/  ISETP.LT.AND P4, PT, R21, c[0x0][0x17c], !P0 ;  /* 0x00005f0015007a0c */ /* 0x000fe40004781270 */
[----:B------:R-:W-:Y:S01]  /*ac30*/  ISETP.LT.AND P2, PT, R20, c[0x0][0x17c], !P0 ;  /* 0x00005f0014007a0c */ /* 0x000fe20004741270 */
[----:B----4-:R-:W-:Y:S01]  /*ac40*/  @P3 STG.E [R16.64], R8 ;  /* 0x0000000810003986 */ /* 0x010fe2000c101904 */
[----:B------:R-:W-:-:S02]  /*ac50*/  LEA R24, P6, R28, R3, 0x2 ;  /* 0x000000031c187211 */ /* 0x000fc400078c10ff */
[C---:B-1----:R-:W-:Y:S01]  /*ac60*/  IADD3 R13, R28.reuse, c[0x0][0x198], RZ ;  /* 0x000066001c0d7a10 */ /* 0x042fe20007ffe0ff */
[----:B------:R-:W1:Y:S01]  /*ac70*/  LDS.128 R20, [R38+0x1000] ;  /* 0x0010000026147984 */ /* 0x000e620000000c00 */
[----:B------:R-:W-:Y:S02]  /*ac80*/  LEA.HI.X.SX32 R25, R28, R2, 0x2, P6 ;  /* 0x000000021c197211 */ /* 0x000fe400030f16ff */
[C---:B------:R-:W-:Y:S02]  /*ac90*/  LEA R12, P3, R13.reuse, R3, 0x2 ;  /* 0x000000030d0c7211 */ /* 0x040fe400078610ff */
[C---:B------:R-:W-:Y:S01]  /*aca0*/  IADD3 R27, R0.reuse, 0x29, RZ ;  /* 0x00000029001b7810 */ /* 0x040fe20007ffe0ff */
[----:B------:R2:W-:Y:S01]  /*acb0*/  @P5 STG.E [R24.64], R9 ;  /* 0x0000000918005986 */ /* 0x0005e2000c101904 */
[----:B------:R-:W-:Y:S02]  /*acc0*/  IADD3 R26, R0, 0x2a, RZ ;  /* 0x0000002a001a7810 */ /* 0x000fe40007ffe0ff */
[----:B------:R-:W-:-:S02]  /*acd0*/  IADD3 R30, R13, c[0x0][0x198], RZ ;  /* 0x000066000d1e7a10 */ /* 0x000fc40007ffe0ff */
[-C--:B------:R-:W-:Y:S02]  /*ace0*/  LEA.HI.X.SX32 R13, R13, R2.reuse, 0x2, P3 ;  /* 0x000000020d0d7211 */ /* 0x080fe400018f16ff */
[----:B------:R-:W-:Y:S02]  /*acf0*/  ISETP.LT.AND P5, PT, R27, c[0x0][0x17c], !P0 ;  /* 0x00005f001b007a0c */ /* 0x000fe400047a1270 */
[----:B------:R-:W-:Y:S01]  /*ad00*/  ISETP.LT.AND P3, PT, R26, c[0x0][0x17c], !P0 ;  /* 0x00005f001a007a0c */ /* 0x000fe20004761270 */
[----:B-----5:R3:W-:Y:S01]  /*ad10*/  @P1 STG.E [R12.64], R4 ;  /* 0x000000040c001986 */ /* 0x0207e2000c101904 */
[C---:B------:R-:W-:Y:S02]  /*ad20*/  LEA R28, P6, R30.reuse, R3, 0x2 ;  /* 0x000000031e1c7211 */ /* 0x040fe400078c10ff */
[C---:B--2---:R-:W-:Y:S01]  /*ad30*/  IADD3 R9, R30.reuse, c[0x0][0x198], RZ ;  /* 0x000066001e097a10 */ /* 0x044fe20007ffe0ff */
[----:B------:R-:W2:Y:S01]  /*ad40*/  LDS.128 R24, [R37+0x1000] ;  /* 0x0010000025187984 */ /* 0x000ea20000000c00 */
[----:B------:R-:W-:-:S02]  /*ad50*/  LEA.HI.X.SX32 R29, R30, R2, 0x2, P6 ;  /* 0x000000021e1d7211 */ /* 0x000fc400030f16ff */
[C---:B------:R-:W-:Y:S01]  /*ad60*/  IADD3 R31, R9.reuse, c[0x0][0x198], RZ ;  /* 0x00006600091f7a10 */ /* 0x040fe20007ffe0ff */
[----:B------:R-:W4:Y:S01]  /*ad70*/  LDS.128 R36, [R36+0x1000] ;  /* 0x0010000024247984 */ /* 0x000f220000000c00 */
[-C--:B------:R-:W-:Y:S02]  /*ad80*/  LEA R8, P1, R9, R3.reuse, 0x2 ;  /* 0x0000000309087211 */ /* 0x080fe400078210ff */
[----:B------:R-:W-:Y:S01]  /*ad90*/  IADD3 R17, R0, 0x2b, RZ ;  /* 0x0000002b00117810 */ /* 0x000fe20007ffe0ff */
[----:B------:R5:W-:Y:S01]  /*ada0*/  @P4 STG.E [R28.64], R5 ;  /* 0x000000051c004986 */ /* 0x000be2000c101904 */
[C---:B------:R-:W-:Y:S02]  /*adb0*/  IADD3 R32, R31.reuse, c[0x0][0x198], RZ ;  /* 0x000066001f207a10 */ /* 0x040fe40007ffe0ff */
[----:B------:R-:W-:Y:S02]  /*adc0*/  LEA R16, P6, R31, R3, 0x2 ;  /* 0x000000031f107211 */ /* 0x000fe400078c10ff */
[----:B------:R-:W-:-:S02]  /*add0*/  LEA.HI.X.SX32 R9, R9, R2, 0x2, P1 ;  /* 0x0000000209097211 */ /* 0x000fc400008f16ff */
[----:B------:R-:W-:Y:S02]  /*ade0*/  ISETP.LT.AND P4, PT, R17, c[0x0][0x17c], !P0 ;  /* 0x00005f0011007a0c */ /* 0x000fe40004781270 */
[----:B------:R-:W-:Y:S01]  /*adf0*/  LEA.HI.X.SX32 R17, R31, R2, 0x2, P6 ;  /* 0x000000021f117211 */ /* 0x000fe200030f16ff */
[----:B------:R1:W-:Y:S01]  /*ae00*/  @P2 STG.E [R8.64], R160 ;  /* 0x000000a008002986 */ /* 0x0003e2000c101904 */
[CC--:B---3--:R-:W-:Y:S02]  /*ae10*/  LEA R4, P2, R32.reuse, R3.reuse, 0x2 ;  /* 0x0000000320047211 */ /* 0x0c8fe400078410ff */
[----:B-----5:R-:W-:Y:S01]  /*ae20*/  IADD3 R29, R32, c[0x0][0x198], RZ ;  /* 0x00006600201d7a10 */ /* 0x020fe20007ffe0ff */
[----:B------:R3:W-:Y:S01]  /*ae30*/  @P5 STG.E [R16.64], R161 ;  /* 0x000000a110005986 */ /* 0x0007e2000c101904 */
[----:B------:R-:W-:Y:S02]  /*ae40*/  IADD3 R13, R0, 0x2d, RZ ;  /* 0x0000002d000d7810 */ /* 0x000fe40007ffe0ff */
[----:B------:R-:W-:-:S02]  /*ae50*/  LEA R12, P6, R29, R3, 0x2 ;  /* 0x000000031d0c7211 */ /* 0x000fc400078c10ff */
[----:B------:R-:W-:Y:S02]  /*ae60*/  IADD3 R30, R0, 0x2c, RZ ;  /* 0x0000002c001e7810 */ /* 0x000fe40007ffe0ff */
[-C--:B------:R-:W-:Y:S02]  /*ae70*/  LEA.HI.X.SX32 R5, R32, R2.reuse, 0x2, P2 ;  /* 0x0000000220057211 */ /* 0x080fe400010f16ff */
[----:B------:R-:W-:Y:S02]  /*ae80*/  ISETP.LT.AND P5, PT, R13, c[0x0][0x17c], !P0 ;  /* 0x00005f000d007a0c */ /* 0x000fe400047a1270 */
[C---:B------:R-:W-:Y:S01]  /*ae90*/  LEA.HI.X.SX32 R13, R29.reuse, R2, 0x2, P6 ;  /* 0x000000021d0d7211 */ /* 0x040fe200030f16ff */
[----:B-1----:R-:W-:Y:S01]  /*aea0*/  @P3 STG.E [R4.64], R20 ;  /* 0x0000001404003986 */ /* 0x002fe2000c101904 */
[----:B------:R-:W-:Y:S02]  /*aeb0*/  IADD3 R29, R29, c[0x0][0x198], RZ ;  /* 0x000066001d1d7a10 */ /* 0x000fe40007ffe0ff */
[----:B------:R-:W-:Y:S01]  /*aec0*/  ISETP.LT.AND P1, PT, R30, c[0x0][0x17c], !P0 ;  /* 0x00005f001e007a0c */ /* 0x000fe20004721270 */
[----:B------:R1:W-:Y:S01]  /*aed0*/  @P4 STG.E [R12.64], R21 ;  /* 0x000000150c004986 */ /* 0x0003e2000c101904 */
[----:B------:R-:W-:-:S02]  /*aee0*/  LEA R8, P3, R29, R3, 0x2 ;  /* 0x000000031d087211 */ /* 0x000fc400078610ff */
[C---:B------:R-:W-:Y:S02]  /*aef0*/  IADD3 R30, R29.reuse, c[0x0][0x198], RZ ;  /* 0x000066001d1e7a10 */ /* 0x040fe40007ffe0ff */
[C---:B------:R-:W-:Y:S02]  /*af00*/  IADD3 R28, R0.reuse, 0x2e, RZ ;  /* 0x0000002e001c7810 */ /* 0x040fe40007ffe0ff */
[----:B------:R-:W-:Y:S02]  /*af10*/  LEA.HI.X.SX32 R9, R29, R2, 0x2, P3 ;  /* 0x000000021d097211 */ /* 0x000fe400018f16ff */
[----:B---3--:R-:W-:Y:S02]  /*af20*/  IADD3 R17, R0, 0x2f, RZ ;  /* 0x0000002f00117810 */ /* 0x008fe40007ffe0ff */
[C---:B------:R-:W-:Y:S01]  /*af30*/  IADD3 R29, R30.reuse, c[0x0][0x198], RZ ;  /* 0x000066001e1d7a10 */ /* 0x040fe20007ffe0ff */
[----:B--2---:R2:W-:Y:S01]  /*af40*/  @P1 STG.E [R8.64], R24 ;  /* 0x0000001808001986 */ /* 0x0045e2000c101904 */
[----:B------:R-:W-:-:S02]  /*af50*/  LEA R16, P6, R30, R3, 0x2 ;  /* 0x000000031e107211 */ /* 0x000fc400078c10ff */
[----:B------:R-:W-:Y:S02]  /*af60*/  ISETP.LT.AND P2, PT, R28, c[0x0][0x17c], !P0 ;  /* 0x00005f001c007a0c */ /* 0x000fe40004741270 */
[----:B------:R-:W-:Y:S02]  /*af70*/  ISETP.LT.AND P4, PT, R17, c[0x0][0x17c], !P0 ;  /* 0x00005f0011007a0c */ /* 0x000fe40004781270 */
[C---:B-1----:R-:W-:Y:S02]  /*af80*/  IADD3 R21, R29.reuse, c[0x0][0x198], RZ ;  /* 0x000066001d157a10 */ /* 0x042fe40007ffe0ff */
[----:B------:R-:W-:Y:S02]  /*af90*/  LEA.HI.X.SX32 R17, R30, R2, 0x2, P6 ;  /* 0x000000021e117211 */ /* 0x000fe400030f16ff */
[-C--:B------:R-:W-:Y:S02]  /*afa0*/  LEA R4, P1, R29, R3.reuse, 0x2 ;  /* 0x000000031d047211 */ /* 0x080fe400078210ff */
[----:B------:R-:W-:Y:S01]  /*afb0*/  IADD3 R13, R0, 0x31, RZ ;  /* 0x00000031000d7810 */ /* 0x000fe20007ffe0ff */
[----:B------:R1:W-:Y:S01]  /*afc0*/  @P5 STG.E [R16.64], R25 ;  /* 0x0000001910005986 */ /* 0x0003e2000c101904 */
[----:B------:R-:W-:-:S02]  /*afd0*/  LEA R12, P6, R21, R3, 0x2 ;  /* 0x00000003150c7211 */ /* 0x000fc400078c10ff */
[-C--:B------:R-:W-:Y:S02]  /*afe0*/  LEA.HI.X.SX32 R5, R29, R2.reuse, 0x2, P1 ;  /* 0x000000021d057211 */ /* 0x080fe400008f16ff */
[----:B------:R-:W-:Y:S02]  /*aff0*/  ISETP.LT.AND P5, PT, R13, c[0x0][0x17c], !P0 ;  /* 0x00005f000d007a0c */ /* 0x000fe400047a1270 */
[C---:B------:R-:W-:Y:S01]  /*b000*/  LEA.HI.X.SX32 R13, R21.reuse, R2, 0x2, P6 ;  /* 0x00000002150d7211 */ /* 0x040fe200030f16ff */
[----:B----4-:R-:W-:Y:S01]  /*b010*/  @P2 STG.E [R4.64], R36 ;  /* 0x0000002404002986 */ /* 0x010fe2000c101904 */
[----:B------:R-:W-:Y:S02]  /*b020*/  IADD3 R28, R0, 0x30, RZ ;  /* 0x00000030001c7810 */ /* 0x000fe40007ffe0ff */
[----:B------:R-:W-:Y:S01]  /*b030*/  IADD3 R21, R21, c[0x0][0x198], RZ ;  /* 0x0000660015157a10 */ /* 0x000fe20007ffe0ff */
[----:B------:R3:W-:Y:S01]  /*b040*/  @P4 STG.E [R12.64], R37 ;  /* 0x000000250c004986 */ /* 0x0007e2000c101904 */
[----:B------:R-:W-:-:S02]  /*b050*/  ISETP.LT.AND P3, PT, R28, c[0x0][0x17c], !P0 ;  /* 0x00005f001c007a0c */ /* 0x000fc40004761270 */
[C---:B--2---:R-:W-:Y:S02]  /*b060*/  IADD3 R24, R21.reuse, c[0x0][0x198], RZ ;  /* 0x0000660015187a10 */ /* 0x044fe40007ffe0ff */
[CC--:B------:R-:W-:Y:S02]  /*b070*/  LEA R8, P2, R21.reuse, R3.reuse, 0x2 ;  /* 0x0000000315087211 */ /* 0x0c0fe400078410ff */
[----:B-1----:R-:W-:Y:S02]  /*b080*/  IADD3 R17, R0, 0x33, RZ ;  /* 0x0000003300117810 */ /* 0x002fe40007ffe0ff */
[C---:B------:R-:W-:Y:S02]  /*b090*/  LEA R16, P6, R24.reuse, R3, 0x2 ;  /* 0x0000000318107211 */ /* 0x040fe400078c10ff */
[----:B------:R-:W-:Y:S02]  /*b0a0*/  LEA.HI.X.SX32 R9, R21, R2, 0x2, P2 ;  /* 0x0000000215097211 */ /* 0x000fe400010f16ff */
[----:B------:R-:W-:-:S02]  /*b0b0*/  IADD3 R21, R24, c[0x0][0x198], RZ ;  /* 0x0000660018157a10 */ /* 0x000fc40007ffe0ff */
[----:B------:R-:W-:Y:S01]  /*b0c0*/  IADD3 R20, R0, 0x32, RZ ;  /* 0x0000003200147810 */ /* 0x000fe20007ffe0ff */
[----:B------:R-:W-:Y:S01]  /*b0d0*/  @P3 STG.E [R8.64], R18 ;  /* 0x0000001208003986 */ /* 0x000fe2000c101904 */
[----:B------:R-:W-:Y:S02]  /*b0e0*/  ISETP.LT.AND P4, PT, R17, c[0x0][0x17c], !P0 ;  /* 0x00005f0011007a0c */ /* 0x000fe40004781270 */
[----:B------:R-:W-:Y:S02]  /*b0f0*/  LEA.HI.X.SX32 R17, R24, R2, 0x2, P6 ;  /* 0x0000000218117211 */ /* 0x000fe400030f16ff */
[----:B------:R-:W-:Y:S02]  /*b100*/  IADD3 R24, R21, c[0x0][0x198], RZ ;  /* 0x0000660015187a10 */ /* 0x000fe40007ffe0ff */
[----:B------:R-:W-:Y:S01]  /*b110*/  ISETP.LT.AND P1, PT, R20, c[0x0][0x17c], !P0 ;  /* 0x00005f0014007a0c */ /* 0x000fe20004721270 */
[----:B------:R1:W-:Y:S01]  /*b120*/  @P5 STG.E [R16.64], R19 ;  /* 0x0000001310005986 */ /* 0x0003e2000c101904 */
[----:B---3--:R-:W-:-:S02]  /*b130*/  IADD3 R13, R0, 0x35, RZ ;  /* 0x00000035000d7810 */ /* 0x008fc40007ffe0ff */
[-C--:B------:R-:W-:Y:S02]  /*b140*/  LEA R12, P6, R24, R3.reuse, 0x2 ;  /* 0x00000003180c7211 */ /* 0x080fe400078c10ff */
[----:B------:R-:W-:Y:S02]  /*b150*/  LEA R4, P3, R21, R3, 0x2 ;  /* 0x0000000315047211 */ /* 0x000fe400078610ff */
[----:B------:R-:W-:Y:S02]  /*b160*/  IADD3 R20, R0, 0x34, RZ ;  /* 0x0000003400147810 */ /* 0x000fe40007ffe0ff */
[----:B------:R-:W-:Y:S02]  /*b170*/  ISETP.LT.AND P5, PT, R13, c[0x0][0x17c], !P0 ;  /* 0x00005f000d007a0c */ /* 0x000fe400047a1270 */
[-C--:B------:R-:W-:Y:S02]  /*b180*/  LEA.HI.X.SX32 R13, R24, R2.reuse, 0x2, P6 ;  /* 0x00000002180d7211 */ /* 0x080fe400030f16ff */
[----:B------:R-:W-:-:S02]  /*b190*/  LEA.HI.X.SX32 R5, R21, R2, 0x2, P3 ;  /* 0x0000000215057211 */ /* 0x000fc400018f16ff */
[----:B------:R-:W-:Y:S02]  /*b1a0*/  IADD3 R24, R24, c[0x0][0x198], RZ ;  /* 0x0000660018187a10 */ /* 0x000fe40007ffe0ff */
[----:B------:R-:W-:Y:S01]  /*b1b0*/  ISETP.LT.AND P2, PT, R20, c[0x0][0x17c], !P0 ;  /* 0x00005f0014007a0c */ /* 0x000fe20004741270 */
[----:B------:R-:W-:Y:S01]  /*b1c0*/  @P1 STG.E [R4.64], R14 ;  /* 0x0000000e04001986 */ /* 0x000fe2000c101904 */
[----:B-1----:R-:W-:Y:S02]  /*b1d0*/  IADD3 R19, R24, c[0x0][0x198], RZ ;  /* 0x0000660018137a10 */ /* 0x002fe40007ffe0ff */
[----:B------:R-:W-:Y:S01]  /*b1e0*/  IADD3 R20, R0, 0x36, RZ ;  /* 0x0000003600147810 */ /* 0x000fe20007ffe0ff */
[----:B------:R1:W-:Y:S01]  /*b1f0*/  @P4 STG.E [R12.64], R15 ;  /* 0x0000000f0c004986 */ /* 0x0003e2000c101904 */
[----:B------:R-:W-:Y:S02]  /*b200*/  LEA R8, P1, R24, R3, 0x2 ;  /* 0x0000000318087211 */ /* 0x000fe400078210ff */
[----:B------:R-:W-:-:S02]  /*b210*/  IADD3 R17, R0, 0x37, RZ ;  /* 0x0000003700117810 */ /* 0x000fc40007ffe0ff */
[C---:B------:R-:W-:Y:S02]  /*b220*/  LEA R16, P6, R19.reuse, R3, 0x2 ;  /* 0x0000000313107211 */ /* 0x040fe400078c10ff */
[----:B------:R-:W-:Y:S02]  /*b230*/  ISETP.LT.AND P3, PT, R20, c[0x0][0x17c], !P0 ;  /* 0x00005f0014007a0c */ /* 0x000fe40004761270 */
[-C--:B------:R-:W-:Y:S02]  /*b240*/  LEA.HI.X.SX32 R9, R24, R2.reuse, 0x2, P1 ;  /* 0x0000000218097211 */ /* 0x080fe400008f16ff */
[----:B------:R-:W-:Y:S02]  /*b250*/  IADD3 R20, R19, c[0x0][0x198], RZ ;  /* 0x0000660013147a10 */ /* 0x000fe40007ffe0ff */
[----:B------:R-:W-:Y:S01]  /*b260*/  ISETP.LT.AND P4, PT, R17, c[0x0][0x17c], !P0 ;  /* 0x00005f0011007a0c */ /* 0x000fe20004781270 */
[----:B------:R2:W-:Y:S01]  /*b270*/  @P2 STG.E [R8.64], R10 ;  /* 0x0000000a08002986 */ /* 0x0005e2000c101904 */
[----:B------:R-:W-:-:S02]  /*b280*/  LEA.HI.X.SX32 R17, R19, R2, 0x2, P6 ;  /* 0x0000000213117211 */ /* 0x000fc400030f16ff */
[C---:B-1----:R-:W-:Y:S02]  /*b290*/  IADD3 R15, R20.reuse, c[0x0][0x198], RZ ;  /* 0x00006600140f7a10 */ /* 0x042fe40007ffe0ff */
[-C--:B------:R-:W-:Y:S01]  /*b2a0*/  LEA R4, P2, R20, R3.reuse, 0x2 ;  /* 0x0000000314047211 */ /* 0x080fe200078410ff */
[----:B------:R1:W-:Y:S01]  /*b2b0*/  @P5 STG.E [R16.64], R11 ;  /* 0x0000000b10005986 */ /* 0x0003e2000c101904 */
[----:B------:R-:W-:Y:S02]  /*b2c0*/  IADD3 R13, R0, 0x39, RZ ;  /* 0x00000039000d7810 */ /* 0x000fe40007ffe0ff */
[----:B------:R-:W-:Y:S02]  /*b2d0*/  LEA R12, P5, R15, R3, 0x2 ;  /* 0x000000030f0c7211 */ /* 0x000fe400078a10ff */
[----:B------:R-:W-:Y:S02]  /*b2e0*/  LEA.HI.X.SX32 R5, R20, R2, 0x2, P2 ;  /* 0x0000000214057211 */ /* 0x000fe400010f16ff */
[----:B------:R-:W-:-:S02]  /*b2f0*/  IADD3 R18, R0, 0x38, RZ ;  /* 0x0000003800127810 */ /* 0x000fc40007ffe0ff */
[----:B------:R-:W-:Y:S01]  /*b300*/  ISETP.LT.AND P2, PT, R13, c[0x0][0x17c], !P0 ;  /* 0x00005f000d007a0c */ /* 0x000fe20004741270 */
[----:B------:R-:W-:Y:S01]  /*b310*/  @P3 STG.E [R4.64], R6 ;  /* 0x0000000604003986 */ /* 0x000fe2000c101904 */
[C---:B------:R-:W-:Y:S02]  /*b320*/  LEA.HI.X.SX32 R13, R15.reuse, R2, 0x2, P5 ;  /* 0x000000020f0d7211 */ /* 0x040fe400028f16ff */
[----:B------:R-:W-:Y:S02]  /*b330*/  IADD3 R15, R15, c[0x0][0x198], RZ ;  /* 0x000066000f0f7a10 */ /* 0x000fe40007ffe0ff */
[----:B------:R-:W-:Y:S01]  /*b340*/  ISETP.LT.AND P1, PT, R18, c[0x0][0x17c], !P0 ;  /* 0x00005f0012007a0c */ /* 0x000fe20004721270 */
[----:B------:R3:W-:Y:S01]  /*b350*/  @P4 STG.E [R12.64], R7 ;  /* 0x000000070c004986 */ /* 0x0007e2000c101904 */
[C---:B--2---:R-:W-:Y:S02]  /*b360*/  LEA R8, P3, R15.reuse, R3, 0x2 ;  /* 0x000000030f087211 */ /* 0x044fe400078610ff */
[----:B-1----:R-:W-:-:S02]  /*b370*/  IADD3 R16, R15, c[0x0][0x198], RZ ;  /* 0x000066000f107a10 */ /* 0x002fc40007ffe0ff */
[----:B------:R-:W-:Y:S02]  /*b380*/  IADD3 R11, R0, 0x3b, RZ ;  /* 0x0000003b000b7810 */ /* 0x000fe40007ffe0ff */
[----:B------:R-:W-:Y:S02]  /*b390*/  LEA.HI.X.SX32 R9, R15, R2, 0x2, P3 ;  /* 0x000000020f097211 */ /* 0x000fe400018f16ff */
[C---:B------:R-:W-:Y:S02]  /*b3a0*/  LEA R10, P6, R16.reuse, R3, 0x2 ;  /* 0x00000003100a7211 */ /* 0x040fe400078c10ff */
[----:B------:R-:W-:Y:S01]  /*b3b0*/  IADD3 R15, R16, c[0x0][0x198], RZ ;  /* 0x00006600100f7a10 */ /* 0x000fe20007ffe0ff */
[----:B------:R1:W-:Y:S01]  /*b3c0*/  @P1 STG.E [R8.64], R162 ;  /* 0x000000a208001986 */ /* 0x0003e2000c101904 */
[----:B------:R-:W-:Y:S02]  /*b3d0*/  IADD3 R14, R0, 0x3a, RZ ;  /* 0x0000003a000e7810 */ /* 0x000fe40007ffe0ff */
[----:B------:R-:W-:-:S02]  /*b3e0*/  ISETP.LT.AND P4, PT, R11, c[0x0][0x17c], !P0 ;  /* 0x00005f000b007a0c */ /* 0x000fc40004781270 */
[----:B------:R-:W-:Y:S02]  /*b3f0*/  LEA.HI.X.SX32 R11, R16, R2, 0x2, P6 ;  /* 0x00000002100b7211 */ /* 0x000fe400030f16ff */
[C---:B---3--:R-:W-:Y:S02]  /*b400*/  IADD3 R7, R15.reuse, c[0x0][0x198], RZ ;  /* 0x000066000f077a10 */ /* 0x048fe40007ffe0ff */
[----:B------:R-:W-:Y:S01]  /*b410*/  ISETP.LT.AND P5, PT, R14, c[0x0][0x17c], !P0 ;  /* 0x00005f000e007a0c */ /* 0x000fe200047a1270 */
[----:B------:R2:W-:Y:S01]  /*b420*/  @P2 STG.E [R10.64], R163 ;  /* 0x000000a30a002986 */ /* 0x0005e2000c101904 */
[C---:B------:R-:W-:Y:S02]  /*b430*/  IADD3 R5, R0.reuse, 0x3d, RZ ;  /* 0x0000003d00057810 */ /* 0x040fe40007ffe0ff */
[----:B------:R-:W-:Y:S02]  /*b440*/  IADD3 R14, R0, 0x3c, RZ ;  /* 0x0000003c000e7810 */ /* 0x000fe40007ffe0ff */
[----:B------:R-:W-:-:S02]  /*b450*/  LEA R4, P1, R15, R3, 0x2 ;  /* 0x000000030f047211 */ /* 0x000fc400078210ff */
[----:B------:R-:W-:Y:S02]  /*b460*/  IADD3 R13, R7, c[0x0][0x198], RZ ;  /* 0x00006600070d7a10 */ /* 0x000fe40007ffe0ff */
[----:B------:R-:W-:Y:S02]  /*b470*/  ISETP.LT.AND P2, PT, R5, c[0x0][0x17c], !P0 ;  /* 0x00005f0005007a0c */ /* 0x000fe40004741270 */
[----:B------:R-:W-:Y:S02]  /*b480*/  ISETP.LT.AND P3, PT, R14, c[0x0][0x17c], !P0 ;  /* 0x00005f000e007a0c */ /* 0x000fe40004761270 */
[----:B------:R-:W-:Y:S02]  /*b490*/  LEA R6, P6, R7, R3, 0x2 ;  /* 0x0000000307067211 */ /* 0x000fe400078c10ff */
[----:B------:R-:W-:Y:S02]  /*b4a0*/  LEA.HI.X.SX32 R5, R15, R2, 0x2, P1 ;  /* 0x000000020f057211 */ /* 0x000fe400008f16ff */
[----:B------:R-:W-:-:S02]  /*b4b0*/  IADD3 R14, R13, c[0x0][0x198], RZ ;  /* 0x000066000d0e7a10 */ /* 0x000fc40007ffe0ff */
[-C--:B-1----:R-:W-:Y:S01]  /*b4c0*/  LEA R8, P1, R13, R3.reuse, 0x2 ;  /* 0x000000030d087211 */ /* 0x082fe200078210ff */
[----:B------:R1:W-:Y:S01]  /*b4d0*/  @P5 STG.E [R4.64], R22 ;  /* 0x0000001604005986 */ /* 0x0003e2000c101904 */
[C---:B------:R-:W-:Y:S02]  /*b4e0*/  IADD3 R16, R0.reuse, 0x3e, RZ ;  /* 0x0000003e00107810 */ /* 0x040fe40007ffe0ff */
[----:B------:R-:W-:Y:S02]  /*b4f0*/  IADD3 R0, R0, 0x3f, RZ ;  /* 0x0000003f00007810 */ /* 0x000fe40007ffe0ff */
[-C--:B------:R-:W-:Y:S02]  /*b500*/  LEA.HI.X.SX32 R7, R7, R2.reuse, 0x2, P6 ;  /* 0x0000000207077211 */ /* 0x080fe400030f16ff */
[C---:B------:R-:W-:Y:S02]  /*b510*/  LEA R12, P6, R14.reuse, R3, 0x2 ;  /* 0x000000030e0c7211 */ /* 0x040fe400078c10ff */
[----:B------:R-:W-:Y:S01]  /*b520*/  LEA.HI.X.SX32 R9, R13, R2, 0x2, P1 ;  /* 0x000000020d097211 */ /* 0x000fe200008f16ff */
[----:B------:R1:W-:Y:S01]  /*b530*/  @P4 STG.E [R6.64], R23 ;  /* 0x0000001706004986 */ /* 0x0003e2000c101904 */
[----:B--2---:R-:W-:-:S02]  /*b540*/  IADD3 R11, R14, c[0x0][0x198], RZ ;  /* 0x000066000e0b7a10 */ /* 0x004fc40007ffe0ff */
[----:B------:R-:W-:Y:S01]  /*b550*/  ISETP.LT.AND P1, PT, R16, c[0x0][0x17c], !P0 ;  /* 0x00005f0010007a0c */ /* 0x000fe20004721270 */
[----:B------:R1:W-:Y:S01]  /*b560*/  @P3 STG.E [R8.64], R26 ;  /* 0x0000001a08003986 */ /* 0x0003e2000c101904 */
[----:B------:R-:W-:Y:S02]  /*b570*/  ISETP.LT.AND P0, PT, R0, c[0x0][0x17c], !P0 ;  /* 0x00005f0000007a0c */ /* 0x000fe40004701270 */
[-C--:B------:R-:W-:Y:S02]  /*b580*/  LEA.HI.X.SX32 R13, R14, R2.reuse, 0x2, P6 ;  /* 0x000000020e0d7211 */ /* 0x080fe400030f16ff */
[C---:B------:R-:W-:Y:S02]  /*b590*/  LEA R10, P6, R11.reuse, R3, 0x2 ;  /* 0x000000030b0a7211 */ /* 0x040fe400078c10ff */
[C---:B------:R-:W-:Y:S01]  /*b5a0*/  IADD3 R15, R11.reuse, c[0x0][0x198], RZ ;  /* 0x000066000b0f7a10 */ /* 0x040fe20007ffe0ff */
[----:B------:R1:W-:Y:S01]  /*b5b0*/  @P2 STG.E [R12.64], R27 ;  /* 0x0000001b0c002986 */ /* 0x0003e2000c101904 */
[----:B------:R-:W-:-:S02]  /*b5c0*/  LEA.HI.X.SX32 R11, R11, R2, 0x2, P6 ;  /* 0x000000020b0b7211 */ /* 0x000fc400030f16ff */
[----:B------:R-:W-:-:S03]  /*b5d0*/  LEA R14, P6, R15, R3, 0x2 ;  /* 0x000000030f0e7211 */ /* 0x000fc600078c10ff */
[----:B------:R1:W-:Y:S01]  /*b5e0*/  @P1 STG.E [R10.64], R38 ;  /* 0x000000260a001986 */ /* 0x0003e2000c101904 */
[----:B------:R-:W-:Y:S01]  /*b5f0*/  LEA.HI.X.SX32 R15, R15, R2, 0x2, P6 ;  /* 0x000000020f0f7211 */ /* 0x000fe200030f16ff */
[----:B------:R-:W-:Y:S08]  /*b600*/  @!P0 EXIT ;  /* 0x000000000000894d */ /* 0x000ff00003800000 */
[----:B------:R-:W-:Y:S01]  /*b610*/  STG.E [R14.64], R39 ;  /* 0x000000270e007986 */ /* 0x000fe2000c101904 */
[----:B------:R-:W-:Y:S05]  /*b620*/  EXIT ;  /* 0x000000000000794d */ /* 0x000fea0003800000 */
.L_x_2:
[----:B------:R-:W-:-:S00]  /*b630*/  BRA `(.L_x_2) ;  /* 0xfffffff000007947 */ /* 0x000fc0000383ffff */
[----:B------:R-:W-:-:S00]  /*b640*/  NOP ;  /* 0x0000000000007918 */ /* 0x000fc00000000000 */
        /* <DEDUP_REMOVED lines=11> */
.L_x_3:


//--------------------- .nv.shared.matmul_kernel  --------------------------
	.section	.nv.shared.matmul_kernel,"aw",@nobits
	.sectionflags	@""
	.align	16
